//
// Generated by NVIDIA NVVM Compiler
//
// Compiler Build ID: CL-36424714
// Cuda compilation tools, release 13.0, V13.0.88
// Based on NVVM 20.0.0
//

.version 9.0
.target sm_100
.address_size 64

	// .globl	_Z11fill_kernelifPfi

.visible .entry _Z11fill_kernelifPfi(
	.param .u32 _Z11fill_kernelifPfi_param_0,
	.param .f32 _Z11fill_kernelifPfi_param_1,
	.param .u64 .ptr .align 1 _Z11fill_kernelifPfi_param_2,
	.param .u32 _Z11fill_kernelifPfi_param_3
)
{
	.reg .pred 	%p<2>;
	.reg .b32 	%r<11>;
	.reg .b32 	%f<2>;
	.reg .b64 	%rd<5>;

	ld.param.u32 	%r3, [_Z11fill_kernelifPfi_param_0];
	ld.param.f32 	%f1, [_Z11fill_kernelifPfi_param_1];
	ld.param.u64 	%rd1, [_Z11fill_kernelifPfi_param_2];
	ld.param.u32 	%r2, [_Z11fill_kernelifPfi_param_3];
	mov.u32 	%r4, %ctaid.x;
	mov.u32 	%r5, %ctaid.y;
	mov.u32 	%r6, %nctaid.x;
	mad.lo.s32 	%r7, %r5, %r6, %r4;
	mov.u32 	%r8, %ntid.x;
	mov.u32 	%r9, %tid.x;
	mad.lo.s32 	%r1, %r7, %r8, %r9;
	setp.ge.s32 	%p1, %r1, %r3;
	@%p1 bra 	$L__BB0_2;
	cvta.to.global.u64 	%rd2, %rd1;
	mul.lo.s32 	%r10, %r2, %r1;
	mul.wide.s32 	%rd3, %r10, 4;
	add.s64 	%rd4, %rd2, %rd3;
	st.global.f32 	[%rd4], %f1;
$L__BB0_2:
	ret;

}
	// .globl	_Z17im2col_gpu_kerneliPKfiiiiiiiPf
.visible .entry _Z17im2col_gpu_kerneliPKfiiiiiiiPf(
	.param .u32 _Z17im2col_gpu_kerneliPKfiiiiiiiPf_param_0,
	.param .u64 .ptr .align 1 _Z17im2col_gpu_kerneliPKfiiiiiiiPf_param_1,
	.param .u32 _Z17im2col_gpu_kerneliPKfiiiiiiiPf_param_2,
	.param .u32 _Z17im2col_gpu_kerneliPKfiiiiiiiPf_param_3,
	.param .u32 _Z17im2col_gpu_kerneliPKfiiiiiiiPf_param_4,
	.param .u32 _Z17im2col_gpu_kerneliPKfiiiiiiiPf_param_5,
	.param .u32 _Z17im2col_gpu_kerneliPKfiiiiiiiPf_param_6,
	.param .u32 _Z17im2col_gpu_kerneliPKfiiiiiiiPf_param_7,
	.param .u32 _Z17im2col_gpu_kerneliPKfiiiiiiiPf_param_8,
	.param .u64 .ptr .align 1 _Z17im2col_gpu_kerneliPKfiiiiiiiPf_param_9
)
{
	.reg .pred 	%p<88>;
	.reg .b32 	%r<96>;
	.reg .b32 	%f<61>;
	.reg .b64 	%rd<91>;

	ld.param.u32 	%r25, [_Z17im2col_gpu_kerneliPKfiiiiiiiPf_param_0];
	ld.param.u64 	%rd28, [_Z17im2col_gpu_kerneliPKfiiiiiiiPf_param_1];
	ld.param.u32 	%r26, [_Z17im2col_gpu_kerneliPKfiiiiiiiPf_param_2];
	ld.param.u32 	%r27, [_Z17im2col_gpu_kerneliPKfiiiiiiiPf_param_3];
	ld.param.u32 	%r28, [_Z17im2col_gpu_kerneliPKfiiiiiiiPf_param_4];
	ld.param.u32 	%r31, [_Z17im2col_gpu_kerneliPKfiiiiiiiPf_param_7];
	ld.param.u32 	%r32, [_Z17im2col_gpu_kerneliPKfiiiiiiiPf_param_8];
	cvta.to.global.u64 	%rd1, %rd28;
	mov.u32 	%r33, %ctaid.x;
	mov.u32 	%r34, %ntid.x;
	mov.u32 	%r35, %tid.x;
	mad.lo.s32 	%r90, %r33, %r34, %r35;
	setp.ge.s32 	%p1, %r90, %r25;
	@%p1 bra 	$L__BB1_47;
	setp.lt.s32 	%p2, %r28, 1;
	mul.lo.s32 	%r2, %r32, %r31;
	@%p2 bra 	$L__BB1_47;
	and.b32  	%r3, %r28, 7;
	and.b32  	%r4, %r28, 3;
	and.b32  	%r5, %r28, 2147483640;
	mul.lo.s32 	%r36, %r28, %r28;
	mul.lo.s32 	%r6, %r36, %r31;
$L__BB1_3:
	ld.param.u64 	%rd81, [_Z17im2col_gpu_kerneliPKfiiiiiiiPf_param_9];
	ld.param.u32 	%r89, [_Z17im2col_gpu_kerneliPKfiiiiiiiPf_param_6];
	ld.param.u32 	%r88, [_Z17im2col_gpu_kerneliPKfiiiiiiiPf_param_5];
	div.s32 	%r38, %r90, %r32;
	mul.lo.s32 	%r39, %r38, %r32;
	sub.s32 	%r40, %r90, %r39;
	div.s32 	%r41, %r38, %r31;
	mul.lo.s32 	%r42, %r41, %r31;
	sub.s32 	%r43, %r38, %r42;
	mul.lo.s32 	%r44, %r43, %r89;
	sub.s32 	%r8, %r44, %r88;
	mul.lo.s32 	%r45, %r40, %r89;
	sub.s32 	%r9, %r45, %r88;
	mad.lo.s32 	%r46, %r6, %r41, %r43;
	mad.lo.s32 	%r47, %r46, %r32, %r40;
	cvta.to.global.u64 	%rd29, %rd81;
	mul.wide.s32 	%rd30, %r47, 4;
	add.s64 	%rd90, %rd29, %rd30;
	mad.lo.s32 	%r48, %r41, %r26, %r8;
	mad.lo.s32 	%r49, %r48, %r27, %r9;
	cvt.s64.s32 	%rd3, %r49;
	mov.b32 	%r91, 0;
$L__BB1_4:
	setp.lt.u32 	%p3, %r28, 8;
	add.s32 	%r11, %r91, %r8;
	mul.lo.s32 	%r12, %r91, %r27;
	mov.b32 	%r94, 0;
	@%p3 bra 	$L__BB1_23;
	mov.b32 	%r92, 0;
$L__BB1_6:
	.pragma "nounroll";
	setp.ge.s32 	%p4, %r11, %r26;
	add.s32 	%r14, %r92, %r9;
	or.b32  	%r52, %r11, %r14;
	setp.lt.s32 	%p5, %r52, 0;
	setp.ge.s32 	%p6, %r14, %r27;
	or.pred  	%p7, %p4, %p6;
	mov.f32 	%f46, 0f00000000;
	or.pred  	%p8, %p7, %p5;
	@%p8 bra 	$L__BB1_8;
	add.s32 	%r53, %r92, %r12;
	cvt.s64.s32 	%rd32, %r53;
	add.s64 	%rd33, %rd32, %rd3;
	shl.b64 	%rd34, %rd33, 2;
	add.s64 	%rd35, %rd1, %rd34;
	ld.global.f32 	%f46, [%rd35];
$L__BB1_8:
	add.s32 	%r54, %r14, 1;
	or.b32  	%r55, %r11, %r54;
	st.global.f32 	[%rd90], %f46;
	setp.lt.s32 	%p10, %r55, 0;
	setp.ge.s32 	%p11, %r54, %r27;
	or.pred  	%p12, %p4, %p11;
	cvt.s64.s32 	%rd36, %r12;
	cvt.s64.s32 	%rd37, %r92;
	add.s64 	%rd38, %rd37, %rd36;
	add.s64 	%rd39, %rd38, %rd3;
	shl.b64 	%rd40, %rd39, 2;
	add.s64 	%rd6, %rd1, %rd40;
	mov.f32 	%f47, 0f00000000;
	or.pred  	%p13, %p12, %p10;
	@%p13 bra 	$L__BB1_10;
	ld.global.f32 	%f47, [%rd6+4];
$L__BB1_10:
	mul.wide.s32 	%rd41, %r2, 4;
	add.s64 	%rd7, %rd90, %rd41;
	add.s32 	%r56, %r14, 2;
	or.b32  	%r57, %r11, %r56;
	st.global.f32 	[%rd7], %f47;
	setp.lt.s32 	%p15, %r57, 0;
	setp.ge.s32 	%p16, %r56, %r27;
	or.pred  	%p17, %p4, %p16;
	mov.f32 	%f48, 0f00000000;
	or.pred  	%p18, %p17, %p15;
	@%p18 bra 	$L__BB1_12;
	ld.global.f32 	%f48, [%rd6+8];
$L__BB1_12:
	mul.wide.s32 	%rd42, %r2, 4;
	add.s64 	%rd8, %rd7, %rd42;
	add.s32 	%r58, %r14, 3;
	or.b32  	%r59, %r11, %r58;
	st.global.f32 	[%rd8], %f48;
	setp.lt.s32 	%p20, %r59, 0;
	setp.ge.s32 	%p21, %r58, %r27;
	or.pred  	%p22, %p4, %p21;
	mov.f32 	%f49, 0f00000000;
	or.pred  	%p23, %p22, %p20;
	@%p23 bra 	$L__BB1_14;
	ld.global.f32 	%f49, [%rd6+12];
$L__BB1_14:
	mul.wide.s32 	%rd43, %r2, 4;
	add.s64 	%rd9, %rd8, %rd43;
	add.s32 	%r60, %r14, 4;
	or.b32  	%r61, %r11, %r60;
	st.global.f32 	[%rd9], %f49;
	setp.lt.s32 	%p25, %r61, 0;
	setp.ge.s32 	%p26, %r60, %r27;
	or.pred  	%p27, %p4, %p26;
	mov.f32 	%f50, 0f00000000;
	or.pred  	%p28, %p27, %p25;
	@%p28 bra 	$L__BB1_16;
	ld.global.f32 	%f50, [%rd6+16];
$L__BB1_16:
	mul.wide.s32 	%rd44, %r2, 4;
	add.s64 	%rd10, %rd9, %rd44;
	add.s32 	%r62, %r14, 5;
	or.b32  	%r63, %r11, %r62;
	st.global.f32 	[%rd10], %f50;
	setp.lt.s32 	%p30, %r63, 0;
	setp.ge.s32 	%p31, %r62, %r27;
	or.pred  	%p32, %p4, %p31;
	mov.f32 	%f51, 0f00000000;
	or.pred  	%p33, %p32, %p30;
	@%p33 bra 	$L__BB1_18;
	ld.global.f32 	%f51, [%rd6+20];
$L__BB1_18:
	mul.wide.s32 	%rd45, %r2, 4;
	add.s64 	%rd11, %rd10, %rd45;
	add.s32 	%r64, %r14, 6;
	or.b32  	%r65, %r11, %r64;
	st.global.f32 	[%rd11], %f51;
	setp.lt.s32 	%p35, %r65, 0;
	setp.ge.s32 	%p36, %r64, %r27;
	or.pred  	%p37, %p4, %p36;
	mov.f32 	%f52, 0f00000000;
	or.pred  	%p38, %p37, %p35;
	@%p38 bra 	$L__BB1_20;
	ld.global.f32 	%f52, [%rd6+24];
$L__BB1_20:
	mul.wide.s32 	%rd46, %r2, 4;
	add.s64 	%rd12, %rd11, %rd46;
	add.s32 	%r66, %r14, 7;
	or.b32  	%r67, %r11, %r66;
	st.global.f32 	[%rd12], %f52;
	setp.lt.s32 	%p40, %r67, 0;
	setp.ge.s32 	%p41, %r66, %r27;
	or.pred  	%p42, %p4, %p41;
	mov.f32 	%f53, 0f00000000;
	or.pred  	%p43, %p42, %p40;
	@%p43 bra 	$L__BB1_22;
	ld.global.f32 	%f53, [%rd6+28];
$L__BB1_22:
	add.s64 	%rd48, %rd12, %rd46;
	st.global.f32 	[%rd48], %f53;
	add.s64 	%rd90, %rd48, %rd46;
	add.s32 	%r92, %r92, 8;
	setp.ne.s32 	%p44, %r92, %r5;
	mov.u32 	%r94, %r5;
	@%p44 bra 	$L__BB1_6;
$L__BB1_23:
	setp.eq.s32 	%p45, %r3, 0;
	@%p45 bra 	$L__BB1_45;
	add.s32 	%r68, %r3, -1;
	setp.lt.u32 	%p46, %r68, 3;
	@%p46 bra 	$L__BB1_34;
	setp.ge.s32 	%p47, %r11, %r26;
	add.s32 	%r17, %r94, %r9;
	or.b32  	%r70, %r11, %r17;
	setp.lt.s32 	%p48, %r70, 0;
	setp.ge.s32 	%p49, %r17, %r27;
	or.pred  	%p50, %p47, %p49;
	mov.f32 	%f54, 0f00000000;
	or.pred  	%p51, %p50, %p48;
	@%p51 bra 	$L__BB1_27;
	add.s32 	%r71, %r94, %r12;
	cvt.s64.s32 	%rd50, %r71;
	add.s64 	%rd51, %rd50, %rd3;
	shl.b64 	%rd52, %rd51, 2;
	add.s64 	%rd53, %rd1, %rd52;
	ld.global.f32 	%f54, [%rd53];
$L__BB1_27:
	add.s32 	%r72, %r17, 1;
	or.b32  	%r73, %r11, %r72;
	st.global.f32 	[%rd90], %f54;
	setp.lt.s32 	%p53, %r73, 0;
	setp.ge.s32 	%p54, %r72, %r27;
	or.pred  	%p55, %p47, %p54;
	cvt.s64.s32 	%rd54, %r12;
	cvt.u64.u32 	%rd55, %r94;
	add.s64 	%rd56, %rd55, %rd54;
	add.s64 	%rd57, %rd56, %rd3;
	shl.b64 	%rd58, %rd57, 2;
	add.s64 	%rd16, %rd1, %rd58;
	mov.f32 	%f55, 0f00000000;
	or.pred  	%p56, %p55, %p53;
	@%p56 bra 	$L__BB1_29;
	ld.global.f32 	%f55, [%rd16+4];
$L__BB1_29:
	mul.wide.s32 	%rd59, %r2, 4;
	add.s64 	%rd17, %rd90, %rd59;
	add.s32 	%r74, %r17, 2;
	or.b32  	%r75, %r11, %r74;
	st.global.f32 	[%rd17], %f55;
	setp.lt.s32 	%p58, %r75, 0;
	setp.ge.s32 	%p59, %r74, %r27;
	or.pred  	%p60, %p47, %p59;
	mov.f32 	%f56, 0f00000000;
	or.pred  	%p61, %p60, %p58;
	@%p61 bra 	$L__BB1_31;
	ld.global.f32 	%f56, [%rd16+8];
$L__BB1_31:
	mul.wide.s32 	%rd60, %r2, 4;
	add.s64 	%rd18, %rd17, %rd60;
	add.s32 	%r76, %r17, 3;
	or.b32  	%r77, %r11, %r76;
	st.global.f32 	[%rd18], %f56;
	setp.lt.s32 	%p63, %r77, 0;
	setp.ge.s32 	%p64, %r76, %r27;
	or.pred  	%p65, %p47, %p64;
	mov.f32 	%f57, 0f00000000;
	or.pred  	%p66, %p65, %p63;
	@%p66 bra 	$L__BB1_33;
	ld.global.f32 	%f57, [%rd16+12];
$L__BB1_33:
	add.s64 	%rd62, %rd18, %rd60;
	st.global.f32 	[%rd62], %f57;
	add.s64 	%rd90, %rd62, %rd60;
	add.s32 	%r94, %r94, 4;
$L__BB1_34:
	setp.eq.s32 	%p67, %r4, 0;
	@%p67 bra 	$L__BB1_45;
	setp.eq.s32 	%p68, %r4, 1;
	@%p68 bra 	$L__BB1_41;
	setp.ge.s32 	%p69, %r11, %r26;
	add.s32 	%r20, %r94, %r9;
	or.b32  	%r78, %r11, %r20;
	setp.lt.s32 	%p70, %r78, 0;
	setp.ge.s32 	%p71, %r20, %r27;
	or.pred  	%p72, %p69, %p71;
	mov.f32 	%f58, 0f00000000;
	or.pred  	%p73, %p72, %p70;
	@%p73 bra 	$L__BB1_38;
	add.s32 	%r79, %r94, %r12;
	cvt.s64.s32 	%rd64, %r79;
	add.s64 	%rd65, %rd64, %rd3;
	shl.b64 	%rd66, %rd65, 2;
	add.s64 	%rd67, %rd1, %rd66;
	ld.global.f32 	%f58, [%rd67];
$L__BB1_38:
	add.s32 	%r80, %r20, 1;
	or.b32  	%r81, %r11, %r80;
	st.global.f32 	[%rd90], %f58;
	setp.lt.s32 	%p75, %r81, 0;
	setp.ge.s32 	%p76, %r80, %r27;
	or.pred  	%p77, %p69, %p76;
	mov.f32 	%f59, 0f00000000;
	or.pred  	%p78, %p77, %p75;
	@%p78 bra 	$L__BB1_40;
	cvt.s64.s32 	%rd68, %r12;
	cvt.s64.s32 	%rd69, %r94;
	add.s64 	%rd70, %rd69, %rd68;
	add.s64 	%rd71, %rd70, %rd3;
	shl.b64 	%rd72, %rd71, 2;
	add.s64 	%rd73, %rd1, %rd72;
	ld.global.f32 	%f59, [%rd73+4];
$L__BB1_40:
	mul.wide.s32 	%rd74, %r2, 4;
	add.s64 	%rd75, %rd90, %rd74;
	st.global.f32 	[%rd75], %f59;
	add.s64 	%rd90, %rd75, %rd74;
	add.s32 	%r94, %r94, 2;
$L__BB1_41:
	and.b32  	%r82, %r28, 1;
	setp.eq.b32 	%p79, %r82, 1;
	not.pred 	%p80, %p79;
	@%p80 bra 	$L__BB1_45;
	setp.ge.s32 	%p81, %r11, %r26;
	add.s32 	%r83, %r94, %r9;
	or.b32  	%r84, %r11, %r83;
	setp.lt.s32 	%p82, %r84, 0;
	setp.ge.s32 	%p83, %r83, %r27;
	or.pred  	%p84, %p81, %p83;
	mov.f32 	%f60, 0f00000000;
	or.pred  	%p85, %p84, %p82;
	@%p85 bra 	$L__BB1_44;
	add.s32 	%r85, %r94, %r12;
	cvt.s64.s32 	%rd76, %r85;
	add.s64 	%rd77, %rd76, %rd3;
	shl.b64 	%rd78, %rd77, 2;
	add.s64 	%rd79, %rd1, %rd78;
	ld.global.f32 	%f60, [%rd79];
$L__BB1_44:
	st.global.f32 	[%rd90], %f60;
	mul.wide.s32 	%rd80, %r2, 4;
	add.s64 	%rd90, %rd90, %rd80;
$L__BB1_45:
	add.s32 	%r91, %r91, 1;
	setp.ne.s32 	%p86, %r91, %r28;
	@%p86 bra 	$L__BB1_4;
	mov.u32 	%r86, %ntid.x;
	mov.u32 	%r87, %nctaid.x;
	mad.lo.s32 	%r90, %r86, %r87, %r90;
	setp.lt.s32 	%p87, %r90, %r25;
	@%p87 bra 	$L__BB1_3;
$L__BB1_47:
	ret;

}
	// .globl	_Z16normalize_kerneliPfS_S_iii
.visible .entry _Z16normalize_kerneliPfS_S_iii(
	.param .u32 _Z16normalize_kerneliPfS_S_iii_param_0,
	.param .u64 .ptr .align 1 _Z16normalize_kerneliPfS_S_iii_param_1,
	.param .u64 .ptr .align 1 _Z16normalize_kerneliPfS_S_iii_param_2,
	.param .u64 .ptr .align 1 _Z16normalize_kerneliPfS_S_iii_param_3,
	.param .u32 _Z16normalize_kerneliPfS_S_iii_param_4,
	.param .u32 _Z16normalize_kerneliPfS_S_iii_param_5,
	.param .u32 _Z16normalize_kerneliPfS_S_iii_param_6
)
{
	.reg .pred 	%p<2>;
	.reg .b32 	%r<13>;
	.reg .b32 	%f<8>;
	.reg .b64 	%rd<12>;

	ld.param.u32 	%r4, [_Z16normalize_kerneliPfS_S_iii_param_0];
	ld.param.u64 	%rd1, [_Z16normalize_kerneliPfS_S_iii_param_1];
	ld.param.u64 	%rd2, [_Z16normalize_kerneliPfS_S_iii_param_2];
	ld.param.u64 	%rd3, [_Z16normalize_kerneliPfS_S_iii_param_3];
	ld.param.u32 	%r2, [_Z16normalize_kerneliPfS_S_iii_param_5];
	ld.param.u32 	%r3, [_Z16normalize_kerneliPfS_S_iii_param_6];
	mov.u32 	%r5, %ctaid.x;
	mov.u32 	%r6, %ctaid.y;
	mov.u32 	%r7, %nctaid.x;
	mad.lo.s32 	%r8, %r6, %r7, %r5;
	mov.u32 	%r9, %ntid.x;
	mov.u32 	%r10, %tid.x;
	mad.lo.s32 	%r1, %r8, %r9, %r10;
	setp.ge.s32 	%p1, %r1, %r4;
	@%p1 bra 	$L__BB2_2;
	cvta.to.global.u64 	%rd4, %rd1;
	cvta.to.global.u64 	%rd5, %rd2;
	cvta.to.global.u64 	%rd6, %rd3;
	div.s32 	%r11, %r1, %r3;
	rem.s32 	%r12, %r11, %r2;
	mul.wide.s32 	%rd7, %r1, 4;
	add.s64 	%rd8, %rd4, %rd7;
	ld.global.f32 	%f1, [%rd8];
	mul.wide.s32 	%rd9, %r12, 4;
	add.s64 	%rd10, %rd5, %rd9;
	ld.global.f32 	%f2, [%rd10];
	sub.f32 	%f3, %f1, %f2;
	add.s64 	%rd11, %rd6, %rd9;
	ld.global.f32 	%f4, [%rd11];
	add.f32 	%f5, %f4, 0f3727C5AC;
	sqrt.rn.f32 	%f6, %f5;
	div.rn.f32 	%f7, %f3, %f6;
	st.global.f32 	[%rd8], %f7;
$L__BB2_2:
	ret;

}
	// .globl	_Z17scale_bias_kernelPfS_ii
.visible .entry _Z17scale_bias_kernelPfS_ii(
	.param .u64 .ptr .align 1 _Z17scale_bias_kernelPfS_ii_param_0,
	.param .u64 .ptr .align 1 _Z17scale_bias_kernelPfS_ii_param_1,
	.param .u32 _Z17scale_bias_kernelPfS_ii_param_2,
	.param .u32 _Z17scale_bias_kernelPfS_ii_param_3
)
{
	.reg .pred 	%p<2>;
	.reg .b32 	%r<11>;
	.reg .b32 	%f<4>;
	.reg .b64 	%rd<9>;

	ld.param.u64 	%rd1, [_Z17scale_bias_kernelPfS_ii_param_0];
	ld.param.u64 	%rd2, [_Z17scale_bias_kernelPfS_ii_param_1];
	ld.param.u32 	%r2, [_Z17scale_bias_kernelPfS_ii_param_2];
	ld.param.u32 	%r3, [_Z17scale_bias_kernelPfS_ii_param_3];
	mov.u32 	%r4, %ctaid.x;
	mov.u32 	%r5, %ntid.x;
	mov.u32 	%r6, %tid.x;
	mad.lo.s32 	%r1, %r4, %r5, %r6;
	setp.ge.s32 	%p1, %r1, %r3;
	@%p1 bra 	$L__BB3_2;
	cvta.to.global.u64 	%rd3, %rd2;
	cvta.to.global.u64 	%rd4, %rd1;
	mov.u32 	%r7, %ctaid.z;
	mov.u32 	%r8, %ctaid.y;
	mul.wide.u32 	%rd5, %r8, 4;
	add.s64 	%rd6, %rd3, %rd5;
	ld.global.f32 	%f1, [%rd6];
	mad.lo.s32 	%r9, %r2, %r7, %r8;
	mad.lo.s32 	%r10, %r9, %r3, %r1;
	mul.wide.s32 	%rd7, %r10, 4;
	add.s64 	%rd8, %rd4, %rd7;
	ld.global.f32 	%f2, [%rd8];
	mul.f32 	%f3, %f1, %f2;
	st.global.f32 	[%rd8], %f3;
$L__BB3_2:
	ret;

}
	// .globl	_Z15add_bias_kernelPfS_iii
.visible .entry _Z15add_bias_kernelPfS_iii(
	.param .u64 .ptr .align 1 _Z15add_bias_kernelPfS_iii_param_0,
	.param .u64 .ptr .align 1 _Z15add_bias_kernelPfS_iii_param_1,
	.param .u32 _Z15add_bias_kernelPfS_iii_param_2,
	.param .u32 _Z15add_bias_kernelPfS_iii_param_3,
	.param .u32 _Z15add_bias_kernelPfS_iii_param_4
)
{
	.reg .pred 	%p<2>;
	.reg .b32 	%r<15>;
	.reg .b32 	%f<4>;
	.reg .b64 	%rd<9>;

	ld.param.u64 	%rd1, [_Z15add_bias_kernelPfS_iii_param_0];
	ld.param.u64 	%rd2, [_Z15add_bias_kernelPfS_iii_param_1];
	ld.param.u32 	%r4, [_Z15add_bias_kernelPfS_iii_param_2];
	ld.param.u32 	%r2, [_Z15add_bias_kernelPfS_iii_param_3];
	ld.param.u32 	%r3, [_Z15add_bias_kernelPfS_iii_param_4];
	mov.u32 	%r5, %ctaid.x;
	mov.u32 	%r6, %ctaid.y;
	mov.u32 	%r7, %nctaid.x;
	mad.lo.s32 	%r8, %r6, %r7, %r5;
	mov.u32 	%r9, %ntid.x;
	mov.u32 	%r10, %tid.x;
	mad.lo.s32 	%r1, %r8, %r9, %r10;
	mul.lo.s32 	%r11, %r2, %r4;
	mul.lo.s32 	%r12, %r11, %r3;
	setp.ge.s32 	%p1, %r1, %r12;
	@%p1 bra 	$L__BB4_2;
	cvta.to.global.u64 	%rd3, %rd2;
	cvta.to.global.u64 	%rd4, %rd1;
	div.s32 	%r13, %r1, %r3;
	rem.s32 	%r14, %r13, %r2;
	mul.wide.s32 	%rd5, %r14, 4;
	add.s64 	%rd6, %rd3, %rd5;
	ld.global.f32 	%f1, [%rd6];
	mul.wide.s32 	%rd7, %r1, 4;
	add.s64 	%rd8, %rd4, %rd7;
	ld.global.f32 	%f2, [%rd8];
	add.f32 	%f3, %f1, %f2;
	st.global.f32 	[%rd8], %f3;
$L__BB4_2:
	ret;

}
	// .globl	_Z21activate_array_kernelPfi10ACTIVATION
.visible .entry _Z21activate_array_kernelPfi10ACTIVATION(
	.param .u64 .ptr .align 1 _Z21activate_array_kernelPfi10ACTIVATION_param_0,
	.param .u32 _Z21activate_array_kernelPfi10ACTIVATION_param_1,
	.param .u32 _Z21activate_array_kernelPfi10ACTIVATION_param_2
)
{
	.reg .pred 	%p<32>;
	.reg .b32 	%r<20>;
	.reg .b32 	%f<92>;
	.reg .b64 	%rd<5>;

	ld.param.u64 	%rd2, [_Z21activate_array_kernelPfi10ACTIVATION_param_0];
	ld.param.u32 	%r4, [_Z21activate_array_kernelPfi10ACTIVATION_param_1];
	ld.param.u32 	%r3, [_Z21activate_array_kernelPfi10ACTIVATION_param_2];
	mov.u32 	%r5, %ctaid.x;
	mov.u32 	%r6, %ctaid.y;
	mov.u32 	%r7, %nctaid.x;
	mad.lo.s32 	%r8, %r6, %r7, %r5;
	mov.u32 	%r9, %ntid.x;
	mov.u32 	%r10, %tid.x;
	mad.lo.s32 	%r1, %r8, %r9, %r10;
	setp.ge.s32 	%p1, %r1, %r4;
	@%p1 bra 	$L__BB5_40;
	cvta.to.global.u64 	%rd3, %rd2;
	mul.wide.s32 	%rd4, %r1, 4;
	add.s64 	%rd1, %rd3, %rd4;
	ld.global.f32 	%f1, [%rd1];
	mov.f32 	%f19, 0f00000000;
	setp.gt.s32 	%p2, %r3, 5;
	@%p2 bra 	$L__BB5_11;
	setp.gt.s32 	%p12, %r3, 2;
	@%p12 bra 	$L__BB5_7;
	setp.eq.s32 	%p16, %r3, 0;
	@%p16 bra 	$L__BB5_25;
	setp.eq.s32 	%p17, %r3, 1;
	@%p17 bra 	$L__BB5_27;
	setp.eq.s32 	%p18, %r3, 2;
	mov.f32 	%f91, %f19;
	@%p18 bra 	$L__BB5_6;
	bra.uni 	$L__BB5_39;
$L__BB5_6:
	setp.gt.f32 	%p30, %f1, 0f00000000;
	mul.f32 	%f77, %f1, 0f3C23D70A;
	selp.f32 	%f91, %f1, %f77, %p30;
	bra.uni 	$L__BB5_39;
$L__BB5_7:
	setp.eq.s32 	%p13, %r3, 3;
	mov.f32 	%f91, %f1;
	@%p13 bra 	$L__BB5_39;
	setp.eq.s32 	%p14, %r3, 4;
	@%p14 bra 	$L__BB5_28;
	setp.eq.s32 	%p15, %r3, 5;
	mov.f32 	%f91, %f19;
	@%p15 bra 	$L__BB5_10;
	bra.uni 	$L__BB5_39;
$L__BB5_10:
	mul.f32 	%f60, %f1, 0fC0000000;
	fma.rn.f32 	%f61, %f60, 0f3BBB989D, 0f3F000000;
	cvt.sat.f32.f32 	%f62, %f61;
	mov.f32 	%f63, 0f4B400001;
	mov.f32 	%f64, 0f437C0000;
	fma.rm.f32 	%f65, %f62, %f64, %f63;
	add.f32 	%f66, %f65, 0fCB40007F;
	neg.f32 	%f67, %f66;
	fma.rn.f32 	%f68, %f60, 0f3FB8AA3B, %f67;
	fma.rn.f32 	%f69, %f60, 0f32A57060, %f68;
	mov.b32 	%r16, %f65;
	shl.b32 	%r17, %r16, 23;
	mov.b32 	%f70, %r17;
	ex2.approx.ftz.f32 	%f71, %f69;
	fma.rn.f32 	%f72, %f71, %f70, 0f3F800000;
	mov.f32 	%f73, 0f40000000;
	div.rn.f32 	%f74, %f73, %f72;
	add.f32 	%f91, %f74, 0fBF800000;
	bra.uni 	$L__BB5_39;
$L__BB5_11:
	setp.gt.s32 	%p3, %r3, 8;
	@%p3 bra 	$L__BB5_16;
	setp.eq.s32 	%p9, %r3, 6;
	@%p9 bra 	$L__BB5_30;
	setp.eq.s32 	%p10, %r3, 7;
	@%p10 bra 	$L__BB5_29;
	setp.eq.s32 	%p11, %r3, 8;
	mov.f32 	%f91, %f19;
	@%p11 bra 	$L__BB5_15;
	bra.uni 	$L__BB5_39;
$L__BB5_15:
	setp.ge.f32 	%p24, %f1, 0f00000000;
	selp.f32 	%f42, 0f3F800000, 0f00000000, %p24;
	setp.lt.f32 	%p25, %f1, 0f00000000;
	selp.f32 	%f43, 0f3F800000, 0f00000000, %p25;
	fma.rn.f32 	%f44, %f1, 0f3BBB989D, 0f3F000000;
	cvt.sat.f32.f32 	%f45, %f44;
	mov.f32 	%f46, 0f4B400001;
	mov.f32 	%f47, 0f437C0000;
	fma.rm.f32 	%f48, %f45, %f47, %f46;
	add.f32 	%f49, %f48, 0fCB40007F;
	neg.f32 	%f50, %f49;
	fma.rn.f32 	%f51, %f1, 0f3FB8AA3B, %f50;
	fma.rn.f32 	%f52, %f1, 0f32A57060, %f51;
	mov.b32 	%r14, %f48;
	shl.b32 	%r15, %r14, 23;
	mov.b32 	%f53, %r15;
	ex2.approx.ftz.f32 	%f54, %f52;
	fma.rn.f32 	%f55, %f54, %f53, 0fBF800000;
	mul.f32 	%f56, %f55, %f43;
	fma.rn.f32 	%f91, %f1, %f42, %f56;
	bra.uni 	$L__BB5_39;
$L__BB5_16:
	setp.gt.s32 	%p4, %r3, 10;
	@%p4 bra 	$L__BB5_21;
	setp.eq.s32 	%p7, %r3, 9;
	@%p7 bra 	$L__BB5_26;
	setp.eq.s32 	%p8, %r3, 10;
	mov.f32 	%f91, %f19;
	@%p8 bra 	$L__BB5_19;
	bra.uni 	$L__BB5_39;
$L__BB5_19:
	cvt.rmi.f32.f32 	%f22, %f1;
	cvt.rzi.s32.f32 	%r2, %f22;
	and.b32  	%r11, %r2, 1;
	setp.eq.b32 	%p23, %r11, 1;
	@%p23 bra 	$L__BB5_35;
	mul.f32 	%f27, %f1, 0f3F000000;
	cvt.rmi.f32.f32 	%f91, %f27;
	bra.uni 	$L__BB5_39;
$L__BB5_21:
	setp.eq.s32 	%p5, %r3, 11;
	@%p5 bra 	$L__BB5_36;
	setp.eq.s32 	%p6, %r3, 12;
	mov.f32 	%f91, %f19;
	@%p6 bra 	$L__BB5_23;
	bra.uni 	$L__BB5_39;
$L__BB5_23:
	setp.geu.f32 	%p19, %f1, 0f00000000;
	@%p19 bra 	$L__BB5_37;
	mul.f32 	%f91, %f1, 0f3A83126F;
	bra.uni 	$L__BB5_39;
$L__BB5_25:
	fma.rn.f32 	%f79, %f1, 0fBBBB989D, 0f3F000000;
	cvt.sat.f32.f32 	%f80, %f79;
	mov.f32 	%f81, 0f4B400001;
	mov.f32 	%f82, 0f437C0000;
	fma.rm.f32 	%f83, %f80, %f82, %f81;
	add.f32 	%f84, %f83, 0fCB40007F;
	neg.f32 	%f85, %f84;
	fma.rn.f32 	%f86, %f1, 0fBFB8AA3B, %f85;
	fma.rn.f32 	%f87, %f1, 0fB2A57060, %f86;
	mov.b32 	%r18, %f83;
	shl.b32 	%r19, %r18, 23;
	mov.b32 	%f88, %r19;
	ex2.approx.ftz.f32 	%f89, %f87;
	fma.rn.f32 	%f90, %f89, %f88, 0f3F800000;
	rcp.rn.f32 	%f91, %f90;
	bra.uni 	$L__BB5_39;
$L__BB5_26:
	fma.rn.f32 	%f28, %f1, 0fBBBB989D, 0f3F000000;
	cvt.sat.f32.f32 	%f29, %f28;
	mov.f32 	%f30, 0f4B400001;
	mov.f32 	%f31, 0f437C0000;
	fma.rm.f32 	%f32, %f29, %f31, %f30;
	add.f32 	%f33, %f32, 0fCB40007F;
	neg.f32 	%f34, %f33;
	fma.rn.f32 	%f35, %f1, 0fBFB8AA3B, %f34;
	fma.rn.f32 	%f36, %f1, 0fB2A57060, %f35;
	mov.b32 	%r12, %f32;
	shl.b32 	%r13, %r12, 23;
	mov.b32 	%f37, %r13;
	ex2.approx.ftz.f32 	%f38, %f36;
	fma.rn.f32 	%f39, %f38, %f37, 0f3F800000;
	mov.f32 	%f40, 0f40000000;
	div.rn.f32 	%f41, %f40, %f39;
	add.f32 	%f91, %f41, 0fBF800000;
	bra.uni 	$L__BB5_39;
$L__BB5_27:
	setp.gt.f32 	%p31, %f1, 0f00000000;
	selp.f32 	%f78, 0f3F800000, 0f00000000, %p31;
	mul.f32 	%f91, %f1, %f78;
	bra.uni 	$L__BB5_39;
$L__BB5_28:
	setp.gt.f32 	%p29, %f1, 0f00000000;
	selp.f32 	%f75, 0f3F800000, 0f00000000, %p29;
	mul.f32 	%f76, %f1, %f75;
	fma.rn.f32 	%f91, %f1, 0f3DCCCCCD, %f76;
	bra.uni 	$L__BB5_39;
$L__BB5_29:
	setp.gt.f32 	%p26, %f1, 0f00000000;
	mul.f32 	%f57, %f1, 0f3DCCCCCD;
	selp.f32 	%f91, %f1, %f57, %p26;
	bra.uni 	$L__BB5_39;
$L__BB5_30:
	setp.geu.f32 	%p27, %f1, 0fC0800000;
	@%p27 bra 	$L__BB5_32;
	add.f32 	%f59, %f1, 0f40800000;
	mul.f32 	%f91, %f59, 0f3C23D70A;
	bra.uni 	$L__BB5_39;
$L__BB5_32:
	setp.leu.f32 	%p28, %f1, 0f40800000;
	@%p28 bra 	$L__BB5_34;
	add.f32 	%f58, %f1, 0fC0800000;
	fma.rn.f32 	%f91, %f58, 0f3C23D70A, 0f3F800000;
	bra.uni 	$L__BB5_39;
$L__BB5_34:
	fma.rn.f32 	%f91, %f1, 0f3E000000, 0f3F000000;
	bra.uni 	$L__BB5_39;
$L__BB5_35:
	cvt.rn.f32.s32 	%f23, %r2;
	sub.f32 	%f24, %f1, %f23;
	mul.f32 	%f25, %f1, 0f3F000000;
	cvt.rmi.f32.f32 	%f26, %f25;
	add.f32 	%f91, %f26, %f24;
	bra.uni 	$L__BB5_39;
$L__BB5_36:
	setp.lt.f32 	%p21, %f1, 0fBF800000;
	setp.gt.f32 	%p22, %f1, 0f3F800000;
	selp.f32 	%f21, 0f3F800000, %f1, %p22;
	selp.f32 	%f91, 0fBF800000, %f21, %p21;
	bra.uni 	$L__BB5_39;
$L__BB5_37:
	setp.leu.f32 	%p20, %f1, 0f3F800000;
	mov.f32 	%f91, %f1;
	@%p20 bra 	$L__BB5_39;
	add.f32 	%f20, %f1, 0fBF800000;
	fma.rn.f32 	%f91, %f20, 0f3A83126F, 0f3F800000;
$L__BB5_39:
	st.global.f32 	[%rd1], %f91;
$L__BB5_40:
	ret;

}
	// .globl	_Z28forward_maxpool_layer_kerneliiiiiiiPfS_
.visible .entry _Z28forward_maxpool_layer_kerneliiiiiiiPfS_(
	.param .u32 _Z28forward_maxpool_layer_kerneliiiiiiiPfS__param_0,
	.param .u32 _Z28forward_maxpool_layer_kerneliiiiiiiPfS__param_1,
	.param .u32 _Z28forward_maxpool_layer_kerneliiiiiiiPfS__param_2,
	.param .u32 _Z28forward_maxpool_layer_kerneliiiiiiiPfS__param_3,
	.param .u32 _Z28forward_maxpool_layer_kerneliiiiiiiPfS__param_4,
	.param .u32 _Z28forward_maxpool_layer_kerneliiiiiiiPfS__param_5,
	.param .u32 _Z28forward_maxpool_layer_kerneliiiiiiiPfS__param_6,
	.param .u64 .ptr .align 1 _Z28forward_maxpool_layer_kerneliiiiiiiPfS__param_7,
	.param .u64 .ptr .align 1 _Z28forward_maxpool_layer_kerneliiiiiiiPfS__param_8
)
{
	.reg .pred 	%p<108>;
	.reg .b32 	%r<78>;
	.reg .b32 	%f<101>;
	.reg .b64 	%rd<15>;

	ld.param.u32 	%r33, [_Z28forward_maxpool_layer_kerneliiiiiiiPfS__param_0];
	ld.param.u32 	%r28, [_Z28forward_maxpool_layer_kerneliiiiiiiPfS__param_1];
	ld.param.u32 	%r29, [_Z28forward_maxpool_layer_kerneliiiiiiiPfS__param_2];
	ld.param.u32 	%r30, [_Z28forward_maxpool_layer_kerneliiiiiiiPfS__param_4];
	ld.param.u32 	%r31, [_Z28forward_maxpool_layer_kerneliiiiiiiPfS__param_5];
	ld.param.u32 	%r32, [_Z28forward_maxpool_layer_kerneliiiiiiiPfS__param_6];
	ld.param.u64 	%rd6, [_Z28forward_maxpool_layer_kerneliiiiiiiPfS__param_7];
	ld.param.u64 	%rd5, [_Z28forward_maxpool_layer_kerneliiiiiiiPfS__param_8];
	cvta.to.global.u64 	%rd1, %rd6;
	mov.u32 	%r34, %ctaid.x;
	mov.u32 	%r35, %ctaid.y;
	mov.u32 	%r36, %nctaid.x;
	mad.lo.s32 	%r37, %r35, %r36, %r34;
	mov.u32 	%r38, %ntid.x;
	mov.u32 	%r39, %tid.x;
	mad.lo.s32 	%r1, %r37, %r38, %r39;
	setp.ge.s32 	%p2, %r1, %r33;
	@%p2 bra 	$L__BB6_46;
	shl.b32 	%r40, %r32, 1;
	add.s32 	%r41, %r40, %r28;
	div.s32 	%r42, %r41, %r30;
	add.s32 	%r43, %r40, %r29;
	div.s32 	%r44, %r43, %r30;
	div.s32 	%r45, %r1, %r44;
	mul.lo.s32 	%r46, %r45, %r44;
	sub.s32 	%r2, %r1, %r46;
	div.s32 	%r47, %r45, %r42;
	mul.lo.s32 	%r48, %r47, %r42;
	sub.s32 	%r3, %r45, %r48;
	mad.lo.s32 	%r49, %r47, %r42, %r3;
	mul.lo.s32 	%r5, %r49, %r44;
	setp.lt.s32 	%p3, %r31, 1;
	mov.f32 	%f99, 0fFF800000;
	@%p3 bra 	$L__BB6_45;
	mul.lo.s32 	%r51, %r3, %r30;
	sub.s32 	%r6, %r51, %r32;
	mul.lo.s32 	%r52, %r2, %r30;
	sub.s32 	%r7, %r52, %r32;
	mul.lo.s32 	%r8, %r47, %r28;
	and.b32  	%r9, %r31, 7;
	add.s32 	%r10, %r9, -1;
	and.b32  	%r11, %r31, 3;
	and.b32  	%r12, %r31, 2147483640;
	and.b32  	%r13, %r31, 1;
	mov.f32 	%f99, 0fFF800000;
	mov.b32 	%r73, 0;
$L__BB6_3:
	setp.lt.u32 	%p4, %r31, 8;
	add.s32 	%r54, %r73, %r6;
	add.s32 	%r55, %r54, %r8;
	mul.lo.s32 	%r15, %r55, %r29;
	setp.gt.s32 	%p5, %r54, -1;
	setp.lt.s32 	%p6, %r54, %r28;
	and.pred  	%p1, %p5, %p6;
	mov.b32 	%r76, 0;
	@%p4 bra 	$L__BB6_22;
	mov.b32 	%r74, 0;
$L__BB6_5:
	.pragma "nounroll";
	add.s32 	%r17, %r74, %r7;
	add.s32 	%r57, %r17, %r15;
	setp.gt.s32 	%p7, %r17, -1;
	setp.lt.s32 	%p8, %r17, %r29;
	and.pred  	%p9, %p7, %p8;
	and.pred  	%p11, %p1, %p9;
	mul.wide.s32 	%rd7, %r57, 4;
	add.s64 	%rd2, %rd1, %rd7;
	mov.f32 	%f78, 0fFF800000;
	not.pred 	%p12, %p11;
	@%p12 bra 	$L__BB6_7;
	ld.global.f32 	%f78, [%rd2];
$L__BB6_7:
	setp.gt.f32 	%p13, %f78, %f99;
	selp.f32 	%f5, %f78, %f99, %p13;
	add.s32 	%r58, %r17, 1;
	setp.gt.s32 	%p14, %r58, -1;
	setp.lt.s32 	%p15, %r58, %r29;
	and.pred  	%p16, %p14, %p15;
	and.pred  	%p17, %p1, %p16;
	mov.f32 	%f79, 0fFF800000;
	not.pred 	%p18, %p17;
	@%p18 bra 	$L__BB6_9;
	ld.global.f32 	%f79, [%rd2+4];
$L__BB6_9:
	setp.gt.f32 	%p19, %f79, %f5;
	selp.f32 	%f8, %f79, %f5, %p19;
	add.s32 	%r59, %r17, 2;
	setp.gt.s32 	%p20, %r59, -1;
	setp.lt.s32 	%p21, %r59, %r29;
	and.pred  	%p22, %p20, %p21;
	and.pred  	%p23, %p1, %p22;
	mov.f32 	%f80, 0fFF800000;
	not.pred 	%p24, %p23;
	@%p24 bra 	$L__BB6_11;
	ld.global.f32 	%f80, [%rd2+8];
$L__BB6_11:
	setp.gt.f32 	%p25, %f80, %f8;
	selp.f32 	%f11, %f80, %f8, %p25;
	add.s32 	%r60, %r17, 3;
	setp.gt.s32 	%p26, %r60, -1;
	setp.lt.s32 	%p27, %r60, %r29;
	and.pred  	%p28, %p26, %p27;
	and.pred  	%p29, %p1, %p28;
	mov.f32 	%f81, 0fFF800000;
	not.pred 	%p30, %p29;
	@%p30 bra 	$L__BB6_13;
	ld.global.f32 	%f81, [%rd2+12];
$L__BB6_13:
	setp.gt.f32 	%p31, %f81, %f11;
	selp.f32 	%f14, %f81, %f11, %p31;
	add.s32 	%r61, %r17, 4;
	setp.gt.s32 	%p32, %r61, -1;
	setp.lt.s32 	%p33, %r61, %r29;
	and.pred  	%p34, %p32, %p33;
	and.pred  	%p35, %p1, %p34;
	mov.f32 	%f82, 0fFF800000;
	not.pred 	%p36, %p35;
	@%p36 bra 	$L__BB6_15;
	ld.global.f32 	%f82, [%rd2+16];
$L__BB6_15:
	setp.gt.f32 	%p37, %f82, %f14;
	selp.f32 	%f17, %f82, %f14, %p37;
	add.s32 	%r62, %r17, 5;
	setp.gt.s32 	%p38, %r62, -1;
	setp.lt.s32 	%p39, %r62, %r29;
	and.pred  	%p40, %p38, %p39;
	and.pred  	%p41, %p1, %p40;
	mov.f32 	%f83, 0fFF800000;
	not.pred 	%p42, %p41;
	@%p42 bra 	$L__BB6_17;
	ld.global.f32 	%f83, [%rd2+20];
$L__BB6_17:
	setp.gt.f32 	%p43, %f83, %f17;
	selp.f32 	%f20, %f83, %f17, %p43;
	add.s32 	%r63, %r17, 6;
	setp.gt.s32 	%p44, %r63, -1;
	setp.lt.s32 	%p45, %r63, %r29;
	and.pred  	%p46, %p44, %p45;
	and.pred  	%p47, %p1, %p46;
	mov.f32 	%f84, 0fFF800000;
	not.pred 	%p48, %p47;
	@%p48 bra 	$L__BB6_19;
	ld.global.f32 	%f84, [%rd2+24];
$L__BB6_19:
	setp.gt.f32 	%p49, %f84, %f20;
	selp.f32 	%f23, %f84, %f20, %p49;
	add.s32 	%r64, %r17, 7;
	setp.gt.s32 	%p50, %r64, -1;
	setp.lt.s32 	%p51, %r64, %r29;
	and.pred  	%p52, %p50, %p51;
	and.pred  	%p53, %p1, %p52;
	mov.f32 	%f85, 0fFF800000;
	not.pred 	%p54, %p53;
	@%p54 bra 	$L__BB6_21;
	ld.global.f32 	%f85, [%rd2+28];
$L__BB6_21:
	setp.gt.f32 	%p55, %f85, %f23;
	selp.f32 	%f99, %f85, %f23, %p55;
	add.s32 	%r74, %r74, 8;
	setp.ne.s32 	%p56, %r74, %r12;
	mov.u32 	%r76, %r12;
	@%p56 bra 	$L__BB6_5;
$L__BB6_22:
	setp.eq.s32 	%p57, %r9, 0;
	@%p57 bra 	$L__BB6_44;
	setp.lt.u32 	%p58, %r10, 3;
	@%p58 bra 	$L__BB6_33;
	add.s32 	%r20, %r76, %r7;
	add.s32 	%r65, %r20, %r15;
	setp.gt.s32 	%p59, %r20, -1;
	setp.lt.s32 	%p60, %r20, %r29;
	and.pred  	%p61, %p59, %p60;
	and.pred  	%p63, %p1, %p61;
	mul.wide.s32 	%rd8, %r65, 4;
	add.s64 	%rd3, %rd1, %rd8;
	mov.f32 	%f88, 0fFF800000;
	not.pred 	%p64, %p63;
	@%p64 bra 	$L__BB6_26;
	ld.global.f32 	%f88, [%rd3];
$L__BB6_26:
	setp.gt.f32 	%p65, %f88, %f99;
	selp.f32 	%f31, %f88, %f99, %p65;
	add.s32 	%r66, %r20, 1;
	setp.gt.s32 	%p66, %r66, -1;
	setp.lt.s32 	%p67, %r66, %r29;
	and.pred  	%p68, %p66, %p67;
	and.pred  	%p69, %p1, %p68;
	mov.f32 	%f89, 0fFF800000;
	not.pred 	%p70, %p69;
	@%p70 bra 	$L__BB6_28;
	ld.global.f32 	%f89, [%rd3+4];
$L__BB6_28:
	setp.gt.f32 	%p71, %f89, %f31;
	selp.f32 	%f34, %f89, %f31, %p71;
	add.s32 	%r67, %r20, 2;
	setp.gt.s32 	%p72, %r67, -1;
	setp.lt.s32 	%p73, %r67, %r29;
	and.pred  	%p74, %p72, %p73;
	and.pred  	%p75, %p1, %p74;
	mov.f32 	%f90, 0fFF800000;
	not.pred 	%p76, %p75;
	@%p76 bra 	$L__BB6_30;
	ld.global.f32 	%f90, [%rd3+8];
$L__BB6_30:
	setp.gt.f32 	%p77, %f90, %f34;
	selp.f32 	%f37, %f90, %f34, %p77;
	add.s32 	%r68, %r20, 3;
	setp.gt.s32 	%p78, %r68, -1;
	setp.lt.s32 	%p79, %r68, %r29;
	and.pred  	%p80, %p78, %p79;
	and.pred  	%p81, %p1, %p80;
	mov.f32 	%f91, 0fFF800000;
	not.pred 	%p82, %p81;
	@%p82 bra 	$L__BB6_32;
	ld.global.f32 	%f91, [%rd3+12];
$L__BB6_32:
	setp.gt.f32 	%p83, %f91, %f37;
	selp.f32 	%f99, %f91, %f37, %p83;
	add.s32 	%r76, %r76, 4;
$L__BB6_33:
	setp.eq.s32 	%p84, %r11, 0;
	@%p84 bra 	$L__BB6_44;
	setp.eq.s32 	%p85, %r11, 1;
	@%p85 bra 	$L__BB6_40;
	add.s32 	%r23, %r76, %r7;
	add.s32 	%r69, %r23, %r15;
	setp.gt.s32 	%p86, %r23, -1;
	setp.lt.s32 	%p87, %r23, %r29;
	and.pred  	%p88, %p86, %p87;
	and.pred  	%p90, %p1, %p88;
	mul.wide.s32 	%rd9, %r69, 4;
	add.s64 	%rd4, %rd1, %rd9;
	mov.f32 	%f94, 0fFF800000;
	not.pred 	%p91, %p90;
	@%p91 bra 	$L__BB6_37;
	ld.global.f32 	%f94, [%rd4];
$L__BB6_37:
	setp.gt.f32 	%p92, %f94, %f99;
	selp.f32 	%f45, %f94, %f99, %p92;
	add.s32 	%r70, %r23, 1;
	setp.gt.s32 	%p93, %r70, -1;
	setp.lt.s32 	%p94, %r70, %r29;
	and.pred  	%p95, %p93, %p94;
	and.pred  	%p96, %p1, %p95;
	mov.f32 	%f95, 0fFF800000;
	not.pred 	%p97, %p96;
	@%p97 bra 	$L__BB6_39;
	ld.global.f32 	%f95, [%rd4+4];
$L__BB6_39:
	setp.gt.f32 	%p98, %f95, %f45;
	selp.f32 	%f99, %f95, %f45, %p98;
	add.s32 	%r76, %r76, 2;
$L__BB6_40:
	setp.eq.s32 	%p99, %r13, 0;
	@%p99 bra 	$L__BB6_44;
	add.s32 	%r71, %r76, %r7;
	add.s32 	%r26, %r71, %r15;
	setp.gt.s32 	%p100, %r71, -1;
	setp.lt.s32 	%p101, %r71, %r29;
	and.pred  	%p102, %p100, %p101;
	and.pred  	%p104, %p1, %p102;
	mov.f32 	%f98, 0fFF800000;
	not.pred 	%p105, %p104;
	@%p105 bra 	$L__BB6_43;
	mul.wide.s32 	%rd10, %r26, 4;
	add.s64 	%rd11, %rd1, %rd10;
	ld.global.f32 	%f98, [%rd11];
$L__BB6_43:
	setp.gt.f32 	%p106, %f98, %f99;
	selp.f32 	%f99, %f98, %f99, %p106;
$L__BB6_44:
	add.s32 	%r73, %r73, 1;
	setp.ne.s32 	%p107, %r73, %r31;
	@%p107 bra 	$L__BB6_3;
$L__BB6_45:
	add.s32 	%r72, %r5, %r2;
	cvta.to.global.u64 	%rd12, %rd5;
	mul.wide.s32 	%rd13, %r72, 4;
	add.s64 	%rd14, %rd12, %rd13;
	st.global.f32 	[%rd14], %f99;
$L__BB6_46:
	ret;

}
	// .globl	_Z11copy_kerneliPfiiS_ii
.visible .entry _Z11copy_kerneliPfiiS_ii(
	.param .u32 _Z11copy_kerneliPfiiS_ii_param_0,
	.param .u64 .ptr .align 1 _Z11copy_kerneliPfiiS_ii_param_1,
	.param .u32 _Z11copy_kerneliPfiiS_ii_param_2,
	.param .u32 _Z11copy_kerneliPfiiS_ii_param_3,
	.param .u64 .ptr .align 1 _Z11copy_kerneliPfiiS_ii_param_4,
	.param .u32 _Z11copy_kerneliPfiiS_ii_param_5,
	.param .u32 _Z11copy_kerneliPfiiS_ii_param_6
)
{
	.reg .pred 	%p<2>;
	.reg .b32 	%r<15>;
	.reg .b32 	%f<2>;
	.reg .b64 	%rd<9>;

	ld.param.u32 	%r6, [_Z11copy_kerneliPfiiS_ii_param_0];
	ld.param.u64 	%rd1, [_Z11copy_kerneliPfiiS_ii_param_1];
	ld.param.u32 	%r2, [_Z11copy_kerneliPfiiS_ii_param_2];
	ld.param.u32 	%r3, [_Z11copy_kerneliPfiiS_ii_param_3];
	ld.param.u64 	%rd2, [_Z11copy_kerneliPfiiS_ii_param_4];
	ld.param.u32 	%r4, [_Z11copy_kerneliPfiiS_ii_param_5];
	ld.param.u32 	%r5, [_Z11copy_kerneliPfiiS_ii_param_6];
	mov.u32 	%r7, %ctaid.x;
	mov.u32 	%r8, %ctaid.y;
	mov.u32 	%r9, %nctaid.x;
	mad.lo.s32 	%r10, %r8, %r9, %r7;
	mov.u32 	%r11, %ntid.x;
	mov.u32 	%r12, %tid.x;
	mad.lo.s32 	%r1, %r10, %r11, %r12;
	setp.ge.s32 	%p1, %r1, %r6;
	@%p1 bra 	$L__BB7_2;
	cvta.to.global.u64 	%rd3, %rd1;
	cvta.to.global.u64 	%rd4, %rd2;
	mad.lo.s32 	%r13, %r3, %r1, %r2;
	mul.wide.s32 	%rd5, %r13, 4;
	add.s64 	%rd6, %rd3, %rd5;
	ld.global.f32 	%f1, [%rd6];
	mad.lo.s32 	%r14, %r5, %r1, %r4;
	mul.wide.s32 	%rd7, %r14, 4;
	add.s64 	%rd8, %rd4, %rd7;
	st.global.f32 	[%rd8], %f1;
$L__BB7_2:
	ret;

}
	// .globl	_Z12reorg_kerneliPfiiiiiiS_
.visible .entry _Z12reorg_kerneliPfiiiiiiS_(
	.param .u32 _Z12reorg_kerneliPfiiiiiiS__param_0,
	.param .u64 .ptr .align 1 _Z12reorg_kerneliPfiiiiiiS__param_1,
	.param .u32 _Z12reorg_kerneliPfiiiiiiS__param_2,
	.param .u32 _Z12reorg_kerneliPfiiiiiiS__param_3,
	.param .u32 _Z12reorg_kerneliPfiiiiiiS__param_4,
	.param .u32 _Z12reorg_kerneliPfiiiiiiS__param_5,
	.param .u32 _Z12reorg_kerneliPfiiiiiiS__param_6,
	.param .u32 _Z12reorg_kerneliPfiiiiiiS__param_7,
	.param .u64 .ptr .align 1 _Z12reorg_kerneliPfiiiiiiS__param_8
)
{
	.reg .pred 	%p<3>;
	.reg .b32 	%r<38>;
	.reg .b32 	%f<3>;
	.reg .b64 	%rd<13>;

	ld.param.u32 	%r9, [_Z12reorg_kerneliPfiiiiiiS__param_0];
	ld.param.u64 	%rd3, [_Z12reorg_kerneliPfiiiiiiS__param_1];
	ld.param.u32 	%r3, [_Z12reorg_kerneliPfiiiiiiS__param_2];
	ld.param.u32 	%r4, [_Z12reorg_kerneliPfiiiiiiS__param_3];
	ld.param.u32 	%r5, [_Z12reorg_kerneliPfiiiiiiS__param_4];
	ld.param.u32 	%r6, [_Z12reorg_kerneliPfiiiiiiS__param_5];
	ld.param.u32 	%r7, [_Z12reorg_kerneliPfiiiiiiS__param_6];
	ld.param.u32 	%r8, [_Z12reorg_kerneliPfiiiiiiS__param_7];
	ld.param.u64 	%rd4, [_Z12reorg_kerneliPfiiiiiiS__param_8];
	cvta.to.global.u64 	%rd1, %rd4;
	cvta.to.global.u64 	%rd2, %rd3;
	mov.u32 	%r10, %ctaid.x;
	mov.u32 	%r11, %ctaid.y;
	mov.u32 	%r12, %nctaid.x;
	mad.lo.s32 	%r13, %r11, %r12, %r10;
	mov.u32 	%r14, %ntid.x;
	mov.u32 	%r15, %tid.x;
	mad.lo.s32 	%r1, %r13, %r14, %r15;
	setp.ge.s32 	%p1, %r1, %r9;
	@%p1 bra 	$L__BB8_4;
	div.s32 	%r16, %r1, %r3;
	mul.lo.s32 	%r17, %r16, %r3;
	sub.s32 	%r18, %r1, %r17;
	div.s32 	%r19, %r16, %r4;
	mul.lo.s32 	%r20, %r19, %r4;
	sub.s32 	%r21, %r16, %r20;
	div.s32 	%r22, %r19, %r5;
	mul.lo.s32 	%r23, %r22, %r5;
	sub.s32 	%r24, %r19, %r23;
	rem.s32 	%r25, %r22, %r6;
	mul.lo.s32 	%r26, %r7, %r7;
	div.s32 	%r27, %r5, %r26;
	div.s32 	%r28, %r24, %r27;
	mul.lo.s32 	%r29, %r28, %r27;
	sub.s32 	%r30, %r24, %r29;
	div.s32 	%r31, %r28, %r7;
	mul.lo.s32 	%r32, %r31, %r7;
	sub.s32 	%r33, %r28, %r32;
	mad.lo.s32 	%r34, %r27, %r25, %r30;
	mad.lo.s32 	%r35, %r34, %r4, %r21;
	mad.lo.s32 	%r36, %r35, %r7, %r31;
	mad.lo.s32 	%r37, %r36, %r3, %r18;
	mad.lo.s32 	%r2, %r37, %r7, %r33;
	setp.eq.s32 	%p2, %r8, 0;
	@%p2 bra 	$L__BB8_3;
	mul.wide.s32 	%rd5, %r1, 4;
	add.s64 	%rd6, %rd2, %rd5;
	ld.global.f32 	%f1, [%rd6];
	mul.wide.s32 	%rd7, %r2, 4;
	add.s64 	%rd8, %rd1, %rd7;
	st.global.f32 	[%rd8], %f1;
	bra.uni 	$L__BB8_4;
$L__BB8_3:
	mul.wide.s32 	%rd9, %r2, 4;
	add.s64 	%rd10, %rd2, %rd9;
	ld.global.f32 	%f2, [%rd10];
	mul.wide.s32 	%rd11, %r1, 4;
	add.s64 	%rd12, %rd1, %rd11;
	st.global.f32 	[%rd12], %f2;
$L__BB8_4:
	ret;

}
	// .globl	_Z14softmax_kernelPfiiiiiifS_
.visible .entry _Z14softmax_kernelPfiiiiiifS_(
	.param .u64 .ptr .align 1 _Z14softmax_kernelPfiiiiiifS__param_0,
	.param .u32 _Z14softmax_kernelPfiiiiiifS__param_1,
	.param .u32 _Z14softmax_kernelPfiiiiiifS__param_2,
	.param .u32 _Z14softmax_kernelPfiiiiiifS__param_3,
	.param .u32 _Z14softmax_kernelPfiiiiiifS__param_4,
	.param .u32 _Z14softmax_kernelPfiiiiiifS__param_5,
	.param .u32 _Z14softmax_kernelPfiiiiiifS__param_6,
	.param .f32 _Z14softmax_kernelPfiiiiiifS__param_7,
	.param .u64 .ptr .align 1 _Z14softmax_kernelPfiiiiiifS__param_8
)
{
	.reg .pred 	%p<58>;
	.reg .b32 	%r<168>;
	.reg .b32 	%f<412>;
	.reg .b64 	%rd<120>;

	ld.param.u64 	%rd3, [_Z14softmax_kernelPfiiiiiifS__param_0];
	ld.param.u32 	%r58, [_Z14softmax_kernelPfiiiiiifS__param_1];
	ld.param.u32 	%r63, [_Z14softmax_kernelPfiiiiiifS__param_2];
	ld.param.u32 	%r59, [_Z14softmax_kernelPfiiiiiifS__param_3];
	ld.param.u32 	%r60, [_Z14softmax_kernelPfiiiiiifS__param_4];
	ld.param.u32 	%r61, [_Z14softmax_kernelPfiiiiiifS__param_5];
	ld.param.u32 	%r62, [_Z14softmax_kernelPfiiiiiifS__param_6];
	ld.param.f32 	%f27, [_Z14softmax_kernelPfiiiiiifS__param_7];
	ld.param.u64 	%rd4, [_Z14softmax_kernelPfiiiiiifS__param_8];
	mov.u32 	%r64, %ctaid.x;
	mov.u32 	%r65, %ctaid.y;
	mov.u32 	%r66, %nctaid.x;
	mad.lo.s32 	%r67, %r65, %r66, %r64;
	mov.u32 	%r68, %ntid.x;
	mov.u32 	%r69, %tid.x;
	mad.lo.s32 	%r1, %r67, %r68, %r69;
	mul.lo.s32 	%r70, %r60, %r63;
	setp.ge.s32 	%p1, %r1, %r70;
	@%p1 bra 	$L__BB9_39;
	cvta.to.global.u64 	%rd5, %rd4;
	cvta.to.global.u64 	%rd6, %rd3;
	div.s32 	%r71, %r1, %r60;
	mul.lo.s32 	%r72, %r71, %r60;
	sub.s32 	%r73, %r1, %r72;
	mul.lo.s32 	%r74, %r71, %r59;
	cvt.s64.s32 	%rd7, %r74;
	mul.lo.s32 	%r75, %r73, %r61;
	cvt.s64.s32 	%rd8, %r75;
	add.s64 	%rd9, %rd8, %rd7;
	shl.b64 	%rd10, %rd9, 2;
	add.s64 	%rd1, %rd6, %rd10;
	add.s64 	%rd2, %rd5, %rd10;
	setp.lt.s32 	%p2, %r58, 1;
	mov.f32 	%f402, 0fFF800000;
	@%p2 bra 	$L__BB9_14;
	and.b32  	%r2, %r58, 15;
	setp.lt.u32 	%p3, %r58, 16;
	mov.b32 	%r149, 0;
	mov.f32 	%f402, 0fFF800000;
	@%p3 bra 	$L__BB9_5;
	and.b32  	%r149, %r58, 2147483632;
	neg.s32 	%r155, %r149;
	shl.b32 	%r5, %r62, 4;
	mov.f32 	%f402, 0fFF800000;
	mov.b32 	%r154, 0;
	mul.wide.s32 	%rd13, %r62, 4;
$L__BB9_4:
	.pragma "nounroll";
	mul.wide.s32 	%rd11, %r154, 4;
	add.s64 	%rd12, %rd1, %rd11;
	ld.global.f32 	%f32, [%rd12];
	cvt.rzi.s32.f32 	%r78, %f32;
	cvt.rn.f32.s32 	%f33, %r78;
	setp.lt.f32 	%p4, %f402, %f33;
	selp.f32 	%f34, %f33, %f402, %p4;
	add.s64 	%rd14, %rd12, %rd13;
	ld.global.f32 	%f35, [%rd14];
	cvt.rzi.s32.f32 	%r79, %f35;
	cvt.rn.f32.s32 	%f36, %r79;
	setp.lt.f32 	%p5, %f34, %f36;
	selp.f32 	%f37, %f36, %f34, %p5;
	add.s64 	%rd15, %rd14, %rd13;
	ld.global.f32 	%f38, [%rd15];
	cvt.rzi.s32.f32 	%r80, %f38;
	cvt.rn.f32.s32 	%f39, %r80;
	setp.lt.f32 	%p6, %f37, %f39;
	selp.f32 	%f40, %f39, %f37, %p6;
	add.s64 	%rd16, %rd15, %rd13;
	ld.global.f32 	%f41, [%rd16];
	cvt.rzi.s32.f32 	%r81, %f41;
	cvt.rn.f32.s32 	%f42, %r81;
	setp.lt.f32 	%p7, %f40, %f42;
	selp.f32 	%f43, %f42, %f40, %p7;
	add.s64 	%rd17, %rd16, %rd13;
	ld.global.f32 	%f44, [%rd17];
	cvt.rzi.s32.f32 	%r82, %f44;
	cvt.rn.f32.s32 	%f45, %r82;
	setp.lt.f32 	%p8, %f43, %f45;
	selp.f32 	%f46, %f45, %f43, %p8;
	add.s64 	%rd18, %rd17, %rd13;
	ld.global.f32 	%f47, [%rd18];
	cvt.rzi.s32.f32 	%r83, %f47;
	cvt.rn.f32.s32 	%f48, %r83;
	setp.lt.f32 	%p9, %f46, %f48;
	selp.f32 	%f49, %f48, %f46, %p9;
	add.s64 	%rd19, %rd18, %rd13;
	ld.global.f32 	%f50, [%rd19];
	cvt.rzi.s32.f32 	%r84, %f50;
	cvt.rn.f32.s32 	%f51, %r84;
	setp.lt.f32 	%p10, %f49, %f51;
	selp.f32 	%f52, %f51, %f49, %p10;
	add.s64 	%rd20, %rd19, %rd13;
	ld.global.f32 	%f53, [%rd20];
	cvt.rzi.s32.f32 	%r85, %f53;
	cvt.rn.f32.s32 	%f54, %r85;
	setp.lt.f32 	%p11, %f52, %f54;
	selp.f32 	%f55, %f54, %f52, %p11;
	add.s64 	%rd21, %rd20, %rd13;
	ld.global.f32 	%f56, [%rd21];
	cvt.rzi.s32.f32 	%r86, %f56;
	cvt.rn.f32.s32 	%f57, %r86;
	setp.lt.f32 	%p12, %f55, %f57;
	selp.f32 	%f58, %f57, %f55, %p12;
	add.s64 	%rd22, %rd21, %rd13;
	ld.global.f32 	%f59, [%rd22];
	cvt.rzi.s32.f32 	%r87, %f59;
	cvt.rn.f32.s32 	%f60, %r87;
	setp.lt.f32 	%p13, %f58, %f60;
	selp.f32 	%f61, %f60, %f58, %p13;
	add.s64 	%rd23, %rd22, %rd13;
	ld.global.f32 	%f62, [%rd23];
	cvt.rzi.s32.f32 	%r88, %f62;
	cvt.rn.f32.s32 	%f63, %r88;
	setp.lt.f32 	%p14, %f61, %f63;
	selp.f32 	%f64, %f63, %f61, %p14;
	add.s64 	%rd24, %rd23, %rd13;
	ld.global.f32 	%f65, [%rd24];
	cvt.rzi.s32.f32 	%r89, %f65;
	cvt.rn.f32.s32 	%f66, %r89;
	setp.lt.f32 	%p15, %f64, %f66;
	selp.f32 	%f67, %f66, %f64, %p15;
	add.s64 	%rd25, %rd24, %rd13;
	ld.global.f32 	%f68, [%rd25];
	cvt.rzi.s32.f32 	%r90, %f68;
	cvt.rn.f32.s32 	%f69, %r90;
	setp.lt.f32 	%p16, %f67, %f69;
	selp.f32 	%f70, %f69, %f67, %p16;
	add.s64 	%rd26, %rd25, %rd13;
	ld.global.f32 	%f71, [%rd26];
	cvt.rzi.s32.f32 	%r91, %f71;
	cvt.rn.f32.s32 	%f72, %r91;
	setp.lt.f32 	%p17, %f70, %f72;
	selp.f32 	%f73, %f72, %f70, %p17;
	add.s64 	%rd27, %rd26, %rd13;
	ld.global.f32 	%f74, [%rd27];
	cvt.rzi.s32.f32 	%r92, %f74;
	cvt.rn.f32.s32 	%f75, %r92;
	setp.lt.f32 	%p18, %f73, %f75;
	selp.f32 	%f76, %f75, %f73, %p18;
	add.s64 	%rd28, %rd27, %rd13;
	ld.global.f32 	%f77, [%rd28];
	cvt.rzi.s32.f32 	%r93, %f77;
	cvt.rn.f32.s32 	%f78, %r93;
	setp.lt.f32 	%p19, %f76, %f78;
	selp.f32 	%f402, %f78, %f76, %p19;
	add.s32 	%r155, %r155, 16;
	add.s32 	%r154, %r154, %r5;
	setp.eq.s32 	%p20, %r155, 0;
	@%p20 bra 	$L__BB9_5;
	bra.uni 	$L__BB9_4;
$L__BB9_5:
	setp.eq.s32 	%p21, %r2, 0;
	@%p21 bra 	$L__BB9_14;
	and.b32  	%r7, %r58, 7;
	setp.lt.u32 	%p22, %r2, 8;
	@%p22 bra 	$L__BB9_8;
	mul.lo.s32 	%r94, %r149, %r62;
	mul.wide.s32 	%rd29, %r94, 4;
	add.s64 	%rd30, %rd1, %rd29;
	ld.global.f32 	%f80, [%rd30];
	cvt.rzi.s32.f32 	%r95, %f80;
	cvt.rn.f32.s32 	%f81, %r95;
	setp.lt.f32 	%p23, %f402, %f81;
	selp.f32 	%f82, %f81, %f402, %p23;
	mul.wide.s32 	%rd31, %r62, 4;
	add.s64 	%rd32, %rd30, %rd31;
	ld.global.f32 	%f83, [%rd32];
	cvt.rzi.s32.f32 	%r96, %f83;
	cvt.rn.f32.s32 	%f84, %r96;
	setp.lt.f32 	%p24, %f82, %f84;
	selp.f32 	%f85, %f84, %f82, %p24;
	add.s64 	%rd33, %rd32, %rd31;
	ld.global.f32 	%f86, [%rd33];
	cvt.rzi.s32.f32 	%r97, %f86;
	cvt.rn.f32.s32 	%f87, %r97;
	setp.lt.f32 	%p25, %f85, %f87;
	selp.f32 	%f88, %f87, %f85, %p25;
	add.s64 	%rd34, %rd33, %rd31;
	ld.global.f32 	%f89, [%rd34];
	cvt.rzi.s32.f32 	%r98, %f89;
	cvt.rn.f32.s32 	%f90, %r98;
	setp.lt.f32 	%p26, %f88, %f90;
	selp.f32 	%f91, %f90, %f88, %p26;
	add.s64 	%rd35, %rd34, %rd31;
	ld.global.f32 	%f92, [%rd35];
	cvt.rzi.s32.f32 	%r99, %f92;
	cvt.rn.f32.s32 	%f93, %r99;
	setp.lt.f32 	%p27, %f91, %f93;
	selp.f32 	%f94, %f93, %f91, %p27;
	add.s64 	%rd36, %rd35, %rd31;
	ld.global.f32 	%f95, [%rd36];
	cvt.rzi.s32.f32 	%r100, %f95;
	cvt.rn.f32.s32 	%f96, %r100;
	setp.lt.f32 	%p28, %f94, %f96;
	selp.f32 	%f97, %f96, %f94, %p28;
	add.s64 	%rd37, %rd36, %rd31;
	ld.global.f32 	%f98, [%rd37];
	cvt.rzi.s32.f32 	%r101, %f98;
	cvt.rn.f32.s32 	%f99, %r101;
	setp.lt.f32 	%p29, %f97, %f99;
	selp.f32 	%f100, %f99, %f97, %p29;
	add.s64 	%rd38, %rd37, %rd31;
	ld.global.f32 	%f101, [%rd38];
	cvt.rzi.s32.f32 	%r102, %f101;
	cvt.rn.f32.s32 	%f102, %r102;
	setp.lt.f32 	%p30, %f100, %f102;
	selp.f32 	%f402, %f102, %f100, %p30;
	add.s32 	%r149, %r149, 8;
$L__BB9_8:
	setp.eq.s32 	%p31, %r7, 0;
	@%p31 bra 	$L__BB9_14;
	and.b32  	%r10, %r58, 3;
	setp.lt.u32 	%p32, %r7, 4;
	@%p32 bra 	$L__BB9_11;
	mul.lo.s32 	%r103, %r149, %r62;
	mul.wide.s32 	%rd39, %r103, 4;
	add.s64 	%rd40, %rd1, %rd39;
	ld.global.f32 	%f104, [%rd40];
	cvt.rzi.s32.f32 	%r104, %f104;
	cvt.rn.f32.s32 	%f105, %r104;
	setp.lt.f32 	%p33, %f402, %f105;
	selp.f32 	%f106, %f105, %f402, %p33;
	mul.wide.s32 	%rd41, %r62, 4;
	add.s64 	%rd42, %rd40, %rd41;
	ld.global.f32 	%f107, [%rd42];
	cvt.rzi.s32.f32 	%r105, %f107;
	cvt.rn.f32.s32 	%f108, %r105;
	setp.lt.f32 	%p34, %f106, %f108;
	selp.f32 	%f109, %f108, %f106, %p34;
	add.s64 	%rd43, %rd42, %rd41;
	ld.global.f32 	%f110, [%rd43];
	cvt.rzi.s32.f32 	%r106, %f110;
	cvt.rn.f32.s32 	%f111, %r106;
	setp.lt.f32 	%p35, %f109, %f111;
	selp.f32 	%f112, %f111, %f109, %p35;
	add.s64 	%rd44, %rd43, %rd41;
	ld.global.f32 	%f113, [%rd44];
	cvt.rzi.s32.f32 	%r107, %f113;
	cvt.rn.f32.s32 	%f114, %r107;
	setp.lt.f32 	%p36, %f112, %f114;
	selp.f32 	%f402, %f114, %f112, %p36;
	add.s32 	%r149, %r149, 4;
$L__BB9_11:
	setp.eq.s32 	%p37, %r10, 0;
	@%p37 bra 	$L__BB9_14;
	mul.lo.s32 	%r153, %r149, %r62;
	neg.s32 	%r152, %r10;
$L__BB9_13:
	.pragma "nounroll";
	mul.wide.s32 	%rd45, %r153, 4;
	add.s64 	%rd46, %rd1, %rd45;
	ld.global.f32 	%f115, [%rd46];
	cvt.rzi.s32.f32 	%r108, %f115;
	cvt.rn.f32.s32 	%f116, %r108;
	setp.lt.f32 	%p38, %f402, %f116;
	selp.f32 	%f402, %f116, %f402, %p38;
	add.s32 	%r153, %r153, %r62;
	add.s32 	%r152, %r152, 1;
	setp.ne.s32 	%p39, %r152, 0;
	@%p39 bra 	$L__BB9_13;
$L__BB9_14:
	setp.lt.s32 	%p40, %r58, 1;
	mov.f32 	%f410, 0f00000000;
	@%p40 bra 	$L__BB9_26;
	div.rn.f32 	%f12, %f402, %f27;
	and.b32  	%r19, %r58, 7;
	setp.lt.u32 	%p41, %r58, 8;
	mov.b32 	%r156, 0;
	mov.f32 	%f410, 0f00000000;
	@%p41 bra 	$L__BB9_18;
	and.b32  	%r156, %r58, 2147483640;
	neg.s32 	%r160, %r156;
	shl.b32 	%r22, %r62, 3;
	mov.f32 	%f410, 0f00000000;
	mov.b32 	%r159, 0;
	mul.wide.s32 	%rd50, %r62, 4;
$L__BB9_17:
	.pragma "nounroll";
	mul.wide.s32 	%rd47, %r159, 4;
	add.s64 	%rd48, %rd1, %rd47;
	ld.global.f32 	%f121, [%rd48];
	div.rn.f32 	%f122, %f121, %f27;
	sub.f32 	%f123, %f122, %f12;
	fma.rn.f32 	%f124, %f123, 0f3BBB989D, 0f3F000000;
	cvt.sat.f32.f32 	%f125, %f124;
	mov.f32 	%f126, 0f4B400001;
	mov.f32 	%f127, 0f437C0000;
	fma.rm.f32 	%f128, %f125, %f127, %f126;
	add.f32 	%f129, %f128, 0fCB40007F;
	neg.f32 	%f130, %f129;
	fma.rn.f32 	%f131, %f123, 0f3FB8AA3B, %f130;
	fma.rn.f32 	%f132, %f123, 0f32A57060, %f131;
	mov.b32 	%r111, %f128;
	shl.b32 	%r112, %r111, 23;
	mov.b32 	%f133, %r112;
	ex2.approx.ftz.f32 	%f134, %f132;
	mul.f32 	%f135, %f134, %f133;
	add.f32 	%f136, %f410, %f135;
	add.s64 	%rd49, %rd2, %rd47;
	st.global.f32 	[%rd49], %f135;
	add.s64 	%rd51, %rd48, %rd50;
	ld.global.f32 	%f137, [%rd51];
	div.rn.f32 	%f138, %f137, %f27;
	sub.f32 	%f139, %f138, %f12;
	fma.rn.f32 	%f140, %f139, 0f3BBB989D, 0f3F000000;
	cvt.sat.f32.f32 	%f141, %f140;
	fma.rm.f32 	%f142, %f141, %f127, %f126;
	add.f32 	%f143, %f142, 0fCB40007F;
	neg.f32 	%f144, %f143;
	fma.rn.f32 	%f145, %f139, 0f3FB8AA3B, %f144;
	fma.rn.f32 	%f146, %f139, 0f32A57060, %f145;
	mov.b32 	%r113, %f142;
	shl.b32 	%r114, %r113, 23;
	mov.b32 	%f147, %r114;
	ex2.approx.ftz.f32 	%f148, %f146;
	mul.f32 	%f149, %f148, %f147;
	add.f32 	%f150, %f136, %f149;
	add.s64 	%rd52, %rd49, %rd50;
	st.global.f32 	[%rd52], %f149;
	add.s64 	%rd53, %rd51, %rd50;
	ld.global.f32 	%f151, [%rd53];
	div.rn.f32 	%f152, %f151, %f27;
	sub.f32 	%f153, %f152, %f12;
	fma.rn.f32 	%f154, %f153, 0f3BBB989D, 0f3F000000;
	cvt.sat.f32.f32 	%f155, %f154;
	fma.rm.f32 	%f156, %f155, %f127, %f126;
	add.f32 	%f157, %f156, 0fCB40007F;
	neg.f32 	%f158, %f157;
	fma.rn.f32 	%f159, %f153, 0f3FB8AA3B, %f158;
	fma.rn.f32 	%f160, %f153, 0f32A57060, %f159;
	mov.b32 	%r115, %f156;
	shl.b32 	%r116, %r115, 23;
	mov.b32 	%f161, %r116;
	ex2.approx.ftz.f32 	%f162, %f160;
	mul.f32 	%f163, %f162, %f161;
	add.f32 	%f164, %f150, %f163;
	add.s64 	%rd54, %rd52, %rd50;
	st.global.f32 	[%rd54], %f163;
	add.s64 	%rd55, %rd53, %rd50;
	ld.global.f32 	%f165, [%rd55];
	div.rn.f32 	%f166, %f165, %f27;
	sub.f32 	%f167, %f166, %f12;
	fma.rn.f32 	%f168, %f167, 0f3BBB989D, 0f3F000000;
	cvt.sat.f32.f32 	%f169, %f168;
	fma.rm.f32 	%f170, %f169, %f127, %f126;
	add.f32 	%f171, %f170, 0fCB40007F;
	neg.f32 	%f172, %f171;
	fma.rn.f32 	%f173, %f167, 0f3FB8AA3B, %f172;
	fma.rn.f32 	%f174, %f167, 0f32A57060, %f173;
	mov.b32 	%r117, %f170;
	shl.b32 	%r118, %r117, 23;
	mov.b32 	%f175, %r118;
	ex2.approx.ftz.f32 	%f176, %f174;
	mul.f32 	%f177, %f176, %f175;
	add.f32 	%f178, %f164, %f177;
	add.s64 	%rd56, %rd54, %rd50;
	st.global.f32 	[%rd56], %f177;
	add.s64 	%rd57, %rd55, %rd50;
	ld.global.f32 	%f179, [%rd57];
	div.rn.f32 	%f180, %f179, %f27;
	sub.f32 	%f181, %f180, %f12;
	fma.rn.f32 	%f182, %f181, 0f3BBB989D, 0f3F000000;
	cvt.sat.f32.f32 	%f183, %f182;
	fma.rm.f32 	%f184, %f183, %f127, %f126;
	add.f32 	%f185, %f184, 0fCB40007F;
	neg.f32 	%f186, %f185;
	fma.rn.f32 	%f187, %f181, 0f3FB8AA3B, %f186;
	fma.rn.f32 	%f188, %f181, 0f32A57060, %f187;
	mov.b32 	%r119, %f184;
	shl.b32 	%r120, %r119, 23;
	mov.b32 	%f189, %r120;
	ex2.approx.ftz.f32 	%f190, %f188;
	mul.f32 	%f191, %f190, %f189;
	add.f32 	%f192, %f178, %f191;
	add.s64 	%rd58, %rd56, %rd50;
	st.global.f32 	[%rd58], %f191;
	add.s64 	%rd59, %rd57, %rd50;
	ld.global.f32 	%f193, [%rd59];
	div.rn.f32 	%f194, %f193, %f27;
	sub.f32 	%f195, %f194, %f12;
	fma.rn.f32 	%f196, %f195, 0f3BBB989D, 0f3F000000;
	cvt.sat.f32.f32 	%f197, %f196;
	fma.rm.f32 	%f198, %f197, %f127, %f126;
	add.f32 	%f199, %f198, 0fCB40007F;
	neg.f32 	%f200, %f199;
	fma.rn.f32 	%f201, %f195, 0f3FB8AA3B, %f200;
	fma.rn.f32 	%f202, %f195, 0f32A57060, %f201;
	mov.b32 	%r121, %f198;
	shl.b32 	%r122, %r121, 23;
	mov.b32 	%f203, %r122;
	ex2.approx.ftz.f32 	%f204, %f202;
	mul.f32 	%f205, %f204, %f203;
	add.f32 	%f206, %f192, %f205;
	add.s64 	%rd60, %rd58, %rd50;
	st.global.f32 	[%rd60], %f205;
	add.s64 	%rd61, %rd59, %rd50;
	ld.global.f32 	%f207, [%rd61];
	div.rn.f32 	%f208, %f207, %f27;
	sub.f32 	%f209, %f208, %f12;
	fma.rn.f32 	%f210, %f209, 0f3BBB989D, 0f3F000000;
	cvt.sat.f32.f32 	%f211, %f210;
	fma.rm.f32 	%f212, %f211, %f127, %f126;
	add.f32 	%f213, %f212, 0fCB40007F;
	neg.f32 	%f214, %f213;
	fma.rn.f32 	%f215, %f209, 0f3FB8AA3B, %f214;
	fma.rn.f32 	%f216, %f209, 0f32A57060, %f215;
	mov.b32 	%r123, %f212;
	shl.b32 	%r124, %r123, 23;
	mov.b32 	%f217, %r124;
	ex2.approx.ftz.f32 	%f218, %f216;
	mul.f32 	%f219, %f218, %f217;
	add.f32 	%f220, %f206, %f219;
	add.s64 	%rd62, %rd60, %rd50;
	st.global.f32 	[%rd62], %f219;
	add.s64 	%rd63, %rd61, %rd50;
	ld.global.f32 	%f221, [%rd63];
	div.rn.f32 	%f222, %f221, %f27;
	sub.f32 	%f223, %f222, %f12;
	fma.rn.f32 	%f224, %f223, 0f3BBB989D, 0f3F000000;
	cvt.sat.f32.f32 	%f225, %f224;
	fma.rm.f32 	%f226, %f225, %f127, %f126;
	add.f32 	%f227, %f226, 0fCB40007F;
	neg.f32 	%f228, %f227;
	fma.rn.f32 	%f229, %f223, 0f3FB8AA3B, %f228;
	fma.rn.f32 	%f230, %f223, 0f32A57060, %f229;
	mov.b32 	%r125, %f226;
	shl.b32 	%r126, %r125, 23;
	mov.b32 	%f231, %r126;
	ex2.approx.ftz.f32 	%f232, %f230;
	mul.f32 	%f233, %f232, %f231;
	add.f32 	%f410, %f220, %f233;
	add.s64 	%rd64, %rd62, %rd50;
	st.global.f32 	[%rd64], %f233;
	add.s32 	%r160, %r160, 8;
	add.s32 	%r159, %r159, %r22;
	setp.eq.s32 	%p42, %r160, 0;
	@%p42 bra 	$L__BB9_18;
	bra.uni 	$L__BB9_17;
$L__BB9_18:
	setp.eq.s32 	%p43, %r19, 0;
	@%p43 bra 	$L__BB9_26;
	and.b32  	%r28, %r58, 3;
	setp.lt.u32 	%p44, %r19, 4;
	@%p44 bra 	$L__BB9_21;
	mul.lo.s32 	%r127, %r156, %r62;
	mul.wide.s32 	%rd65, %r127, 4;
	add.s64 	%rd66, %rd1, %rd65;
	ld.global.f32 	%f235, [%rd66];
	div.rn.f32 	%f236, %f235, %f27;
	sub.f32 	%f237, %f236, %f12;
	fma.rn.f32 	%f238, %f237, 0f3BBB989D, 0f3F000000;
	cvt.sat.f32.f32 	%f239, %f238;
	mov.f32 	%f240, 0f4B400001;
	mov.f32 	%f241, 0f437C0000;
	fma.rm.f32 	%f242, %f239, %f241, %f240;
	add.f32 	%f243, %f242, 0fCB40007F;
	neg.f32 	%f244, %f243;
	fma.rn.f32 	%f245, %f237, 0f3FB8AA3B, %f244;
	fma.rn.f32 	%f246, %f237, 0f32A57060, %f245;
	mov.b32 	%r128, %f242;
	shl.b32 	%r129, %r128, 23;
	mov.b32 	%f247, %r129;
	ex2.approx.ftz.f32 	%f248, %f246;
	mul.f32 	%f249, %f248, %f247;
	add.f32 	%f250, %f410, %f249;
	add.s64 	%rd67, %rd2, %rd65;
	st.global.f32 	[%rd67], %f249;
	mul.wide.s32 	%rd68, %r62, 4;
	add.s64 	%rd69, %rd66, %rd68;
	ld.global.f32 	%f251, [%rd69];
	div.rn.f32 	%f252, %f251, %f27;
	sub.f32 	%f253, %f252, %f12;
	fma.rn.f32 	%f254, %f253, 0f3BBB989D, 0f3F000000;
	cvt.sat.f32.f32 	%f255, %f254;
	fma.rm.f32 	%f256, %f255, %f241, %f240;
	add.f32 	%f257, %f256, 0fCB40007F;
	neg.f32 	%f258, %f257;
	fma.rn.f32 	%f259, %f253, 0f3FB8AA3B, %f258;
	fma.rn.f32 	%f260, %f253, 0f32A57060, %f259;
	mov.b32 	%r130, %f256;
	shl.b32 	%r131, %r130, 23;
	mov.b32 	%f261, %r131;
	ex2.approx.ftz.f32 	%f262, %f260;
	mul.f32 	%f263, %f262, %f261;
	add.f32 	%f264, %f250, %f263;
	add.s64 	%rd70, %rd67, %rd68;
	st.global.f32 	[%rd70], %f263;
	add.s64 	%rd71, %rd69, %rd68;
	ld.global.f32 	%f265, [%rd71];
	div.rn.f32 	%f266, %f265, %f27;
	sub.f32 	%f267, %f266, %f12;
	fma.rn.f32 	%f268, %f267, 0f3BBB989D, 0f3F000000;
	cvt.sat.f32.f32 	%f269, %f268;
	fma.rm.f32 	%f270, %f269, %f241, %f240;
	add.f32 	%f271, %f270, 0fCB40007F;
	neg.f32 	%f272, %f271;
	fma.rn.f32 	%f273, %f267, 0f3FB8AA3B, %f272;
	fma.rn.f32 	%f274, %f267, 0f32A57060, %f273;
	mov.b32 	%r132, %f270;
	shl.b32 	%r133, %r132, 23;
	mov.b32 	%f275, %r133;
	ex2.approx.ftz.f32 	%f276, %f274;
	mul.f32 	%f277, %f276, %f275;
	add.f32 	%f278, %f264, %f277;
	add.s64 	%rd72, %rd70, %rd68;
	st.global.f32 	[%rd72], %f277;
	add.s64 	%rd73, %rd71, %rd68;
	ld.global.f32 	%f279, [%rd73];
	div.rn.f32 	%f280, %f279, %f27;
	sub.f32 	%f281, %f280, %f12;
	fma.rn.f32 	%f282, %f281, 0f3BBB989D, 0f3F000000;
	cvt.sat.f32.f32 	%f283, %f282;
	fma.rm.f32 	%f284, %f283, %f241, %f240;
	add.f32 	%f285, %f284, 0fCB40007F;
	neg.f32 	%f286, %f285;
	fma.rn.f32 	%f287, %f281, 0f3FB8AA3B, %f286;
	fma.rn.f32 	%f288, %f281, 0f32A57060, %f287;
	mov.b32 	%r134, %f284;
	shl.b32 	%r135, %r134, 23;
	mov.b32 	%f289, %r135;
	ex2.approx.ftz.f32 	%f290, %f288;
	mul.f32 	%f291, %f290, %f289;
	add.f32 	%f410, %f278, %f291;
	add.s64 	%rd74, %rd72, %rd68;
	st.global.f32 	[%rd74], %f291;
	add.s32 	%r156, %r156, 4;
$L__BB9_21:
	setp.eq.s32 	%p45, %r28, 0;
	@%p45 bra 	$L__BB9_26;
	setp.eq.s32 	%p46, %r28, 1;
	@%p46 bra 	$L__BB9_24;
	mul.lo.s32 	%r136, %r156, %r62;
	mul.wide.s32 	%rd75, %r136, 4;
	add.s64 	%rd76, %rd1, %rd75;
	ld.global.f32 	%f293, [%rd76];
	div.rn.f32 	%f294, %f293, %f27;
	sub.f32 	%f295, %f294, %f12;
	fma.rn.f32 	%f296, %f295, 0f3BBB989D, 0f3F000000;
	cvt.sat.f32.f32 	%f297, %f296;
	mov.f32 	%f298, 0f4B400001;
	mov.f32 	%f299, 0f437C0000;
	fma.rm.f32 	%f300, %f297, %f299, %f298;
	add.f32 	%f301, %f300, 0fCB40007F;
	neg.f32 	%f302, %f301;
	fma.rn.f32 	%f303, %f295, 0f3FB8AA3B, %f302;
	fma.rn.f32 	%f304, %f295, 0f32A57060, %f303;
	mov.b32 	%r137, %f300;
	shl.b32 	%r138, %r137, 23;
	mov.b32 	%f305, %r138;
	ex2.approx.ftz.f32 	%f306, %f304;
	mul.f32 	%f307, %f306, %f305;
	add.f32 	%f308, %f410, %f307;
	add.s64 	%rd77, %rd2, %rd75;
	st.global.f32 	[%rd77], %f307;
	mul.wide.s32 	%rd78, %r62, 4;
	add.s64 	%rd79, %rd76, %rd78;
	ld.global.f32 	%f309, [%rd79];
	div.rn.f32 	%f310, %f309, %f27;
	sub.f32 	%f311, %f310, %f12;
	fma.rn.f32 	%f312, %f311, 0f3BBB989D, 0f3F000000;
	cvt.sat.f32.f32 	%f313, %f312;
	fma.rm.f32 	%f314, %f313, %f299, %f298;
	add.f32 	%f315, %f314, 0fCB40007F;
	neg.f32 	%f316, %f315;
	fma.rn.f32 	%f317, %f311, 0f3FB8AA3B, %f316;
	fma.rn.f32 	%f318, %f311, 0f32A57060, %f317;
	mov.b32 	%r139, %f314;
	shl.b32 	%r140, %r139, 23;
	mov.b32 	%f319, %r140;
	ex2.approx.ftz.f32 	%f320, %f318;
	mul.f32 	%f321, %f320, %f319;
	add.f32 	%f410, %f308, %f321;
	add.s64 	%rd80, %rd77, %rd78;
	st.global.f32 	[%rd80], %f321;
	add.s32 	%r156, %r156, 2;
$L__BB9_24:
	and.b32  	%r141, %r58, 1;
	setp.eq.b32 	%p47, %r141, 1;
	not.pred 	%p48, %p47;
	@%p48 bra 	$L__BB9_26;
	mul.lo.s32 	%r142, %r156, %r62;
	mul.wide.s32 	%rd81, %r142, 4;
	add.s64 	%rd82, %rd1, %rd81;
	ld.global.f32 	%f322, [%rd82];
	div.rn.f32 	%f323, %f322, %f27;
	sub.f32 	%f324, %f323, %f12;
	fma.rn.f32 	%f325, %f324, 0f3BBB989D, 0f3F000000;
	cvt.sat.f32.f32 	%f326, %f325;
	mov.f32 	%f327, 0f4B400001;
	mov.f32 	%f328, 0f437C0000;
	fma.rm.f32 	%f329, %f326, %f328, %f327;
	add.f32 	%f330, %f329, 0fCB40007F;
	neg.f32 	%f331, %f330;
	fma.rn.f32 	%f332, %f324, 0f3FB8AA3B, %f331;
	fma.rn.f32 	%f333, %f324, 0f32A57060, %f332;
	mov.b32 	%r143, %f329;
	shl.b32 	%r144, %r143, 23;
	mov.b32 	%f334, %r144;
	ex2.approx.ftz.f32 	%f335, %f333;
	mul.f32 	%f336, %f335, %f334;
	add.f32 	%f410, %f410, %f336;
	add.s64 	%rd83, %rd2, %rd81;
	st.global.f32 	[%rd83], %f336;
$L__BB9_26:
	setp.lt.s32 	%p49, %r58, 1;
	@%p49 bra 	$L__BB9_39;
	and.b32  	%r33, %r58, 15;
	setp.lt.u32 	%p50, %r58, 16;
	mov.b32 	%r163, 0;
	@%p50 bra 	$L__BB9_30;
	and.b32  	%r163, %r58, 2147483632;
	neg.s32 	%r162, %r163;
	shl.b32 	%r36, %r62, 4;
	mov.b32 	%r161, 0;
	mul.wide.s32 	%rd86, %r62, 4;
$L__BB9_29:
	.pragma "nounroll";
	mul.wide.s32 	%rd84, %r161, 4;
	add.s64 	%rd85, %rd2, %rd84;
	ld.global.f32 	%f337, [%rd85];
	div.rn.f32 	%f338, %f337, %f410;
	st.global.f32 	[%rd85], %f338;
	add.s64 	%rd87, %rd85, %rd86;
	ld.global.f32 	%f339, [%rd87];
	div.rn.f32 	%f340, %f339, %f410;
	st.global.f32 	[%rd87], %f340;
	add.s64 	%rd88, %rd87, %rd86;
	ld.global.f32 	%f341, [%rd88];
	div.rn.f32 	%f342, %f341, %f410;
	st.global.f32 	[%rd88], %f342;
	add.s64 	%rd89, %rd88, %rd86;
	ld.global.f32 	%f343, [%rd89];
	div.rn.f32 	%f344, %f343, %f410;
	st.global.f32 	[%rd89], %f344;
	add.s64 	%rd90, %rd89, %rd86;
	ld.global.f32 	%f345, [%rd90];
	div.rn.f32 	%f346, %f345, %f410;
	st.global.f32 	[%rd90], %f346;
	add.s64 	%rd91, %rd90, %rd86;
	ld.global.f32 	%f347, [%rd91];
	div.rn.f32 	%f348, %f347, %f410;
	st.global.f32 	[%rd91], %f348;
	add.s64 	%rd92, %rd91, %rd86;
	ld.global.f32 	%f349, [%rd92];
	div.rn.f32 	%f350, %f349, %f410;
	st.global.f32 	[%rd92], %f350;
	add.s64 	%rd93, %rd92, %rd86;
	ld.global.f32 	%f351, [%rd93];
	div.rn.f32 	%f352, %f351, %f410;
	st.global.f32 	[%rd93], %f352;
	add.s64 	%rd94, %rd93, %rd86;
	ld.global.f32 	%f353, [%rd94];
	div.rn.f32 	%f354, %f353, %f410;
	st.global.f32 	[%rd94], %f354;
	add.s64 	%rd95, %rd94, %rd86;
	ld.global.f32 	%f355, [%rd95];
	div.rn.f32 	%f356, %f355, %f410;
	st.global.f32 	[%rd95], %f356;
	add.s64 	%rd96, %rd95, %rd86;
	ld.global.f32 	%f357, [%rd96];
	div.rn.f32 	%f358, %f357, %f410;
	st.global.f32 	[%rd96], %f358;
	add.s64 	%rd97, %rd96, %rd86;
	ld.global.f32 	%f359, [%rd97];
	div.rn.f32 	%f360, %f359, %f410;
	st.global.f32 	[%rd97], %f360;
	add.s64 	%rd98, %rd97, %rd86;
	ld.global.f32 	%f361, [%rd98];
	div.rn.f32 	%f362, %f361, %f410;
	st.global.f32 	[%rd98], %f362;
	add.s64 	%rd99, %rd98, %rd86;
	ld.global.f32 	%f363, [%rd99];
	div.rn.f32 	%f364, %f363, %f410;
	st.global.f32 	[%rd99], %f364;
	add.s64 	%rd100, %rd99, %rd86;
	ld.global.f32 	%f365, [%rd100];
	div.rn.f32 	%f366, %f365, %f410;
	st.global.f32 	[%rd100], %f366;
	add.s64 	%rd101, %rd100, %rd86;
	ld.global.f32 	%f367, [%rd101];
	div.rn.f32 	%f368, %f367, %f410;
	st.global.f32 	[%rd101], %f368;
	add.s32 	%r162, %r162, 16;
	add.s32 	%r161, %r161, %r36;
	setp.ne.s32 	%p51, %r162, 0;
	@%p51 bra 	$L__BB9_29;
$L__BB9_30:
	setp.eq.s32 	%p52, %r33, 0;
	@%p52 bra 	$L__BB9_39;
	and.b32  	%r46, %r58, 7;
	setp.lt.u32 	%p53, %r33, 8;
	@%p53 bra 	$L__BB9_33;
	mul.lo.s32 	%r147, %r163, %r62;
	mul.wide.s32 	%rd102, %r147, 4;
	add.s64 	%rd103, %rd2, %rd102;
	ld.global.f32 	%f369, [%rd103];
	div.rn.f32 	%f370, %f369, %f410;
	st.global.f32 	[%rd103], %f370;
	mul.wide.s32 	%rd104, %r62, 4;
	add.s64 	%rd105, %rd103, %rd104;
	ld.global.f32 	%f371, [%rd105];
	div.rn.f32 	%f372, %f371, %f410;
	st.global.f32 	[%rd105], %f372;
	add.s64 	%rd106, %rd105, %rd104;
	ld.global.f32 	%f373, [%rd106];
	div.rn.f32 	%f374, %f373, %f410;
	st.global.f32 	[%rd106], %f374;
	add.s64 	%rd107, %rd106, %rd104;
	ld.global.f32 	%f375, [%rd107];
	div.rn.f32 	%f376, %f375, %f410;
	st.global.f32 	[%rd107], %f376;
	add.s64 	%rd108, %rd107, %rd104;
	ld.global.f32 	%f377, [%rd108];
	div.rn.f32 	%f378, %f377, %f410;
	st.global.f32 	[%rd108], %f378;
	add.s64 	%rd109, %rd108, %rd104;
	ld.global.f32 	%f379, [%rd109];
	div.rn.f32 	%f380, %f379, %f410;
	st.global.f32 	[%rd109], %f380;
	add.s64 	%rd110, %rd109, %rd104;
	ld.global.f32 	%f381, [%rd110];
	div.rn.f32 	%f382, %f381, %f410;
	st.global.f32 	[%rd110], %f382;
	add.s64 	%rd111, %rd110, %rd104;
	ld.global.f32 	%f383, [%rd111];
	div.rn.f32 	%f384, %f383, %f410;
	st.global.f32 	[%rd111], %f384;
	add.s32 	%r163, %r163, 8;
$L__BB9_33:
	setp.eq.s32 	%p54, %r46, 0;
	@%p54 bra 	$L__BB9_39;
	and.b32  	%r49, %r58, 3;
	setp.lt.u32 	%p55, %r46, 4;
	@%p55 bra 	$L__BB9_36;
	mul.lo.s32 	%r148, %r163, %r62;
	mul.wide.s32 	%rd112, %r148, 4;
	add.s64 	%rd113, %rd2, %rd112;
	ld.global.f32 	%f385, [%rd113];
	div.rn.f32 	%f386, %f385, %f410;
	st.global.f32 	[%rd113], %f386;
	mul.wide.s32 	%rd114, %r62, 4;
	add.s64 	%rd115, %rd113, %rd114;
	ld.global.f32 	%f387, [%rd115];
	div.rn.f32 	%f388, %f387, %f410;
	st.global.f32 	[%rd115], %f388;
	add.s64 	%rd116, %rd115, %rd114;
	ld.global.f32 	%f389, [%rd116];
	div.rn.f32 	%f390, %f389, %f410;
	st.global.f32 	[%rd116], %f390;
	add.s64 	%rd117, %rd116, %rd114;
	ld.global.f32 	%f391, [%rd117];
	div.rn.f32 	%f392, %f391, %f410;
	st.global.f32 	[%rd117], %f392;
	add.s32 	%r163, %r163, 4;
$L__BB9_36:
	setp.eq.s32 	%p56, %r49, 0;
	@%p56 bra 	$L__BB9_39;
	mul.lo.s32 	%r167, %r163, %r62;
	neg.s32 	%r166, %r49;
$L__BB9_38:
	.pragma "nounroll";
	mul.wide.s32 	%rd118, %r167, 4;
	add.s64 	%rd119, %rd2, %rd118;
	ld.global.f32 	%f393, [%rd119];
	div.rn.f32 	%f394, %f393, %f410;
	st.global.f32 	[%rd119], %f394;
	add.s32 	%r167, %r167, %r62;
	add.s32 	%r166, %r166, 1;
	setp.ne.s32 	%p57, %r166, 0;
	@%p57 bra 	$L__BB9_38;
$L__BB9_39:
	ret;

}


// ===== COMPILED SASS (sm_100) =====

	.target	sm_100

	.elftype	@"ET_EXEC"


//--------------------- .note.nv.tkinfo           --------------------------
	.section	.note.nv.tkinfo,"",@"SHT_NOTE"
	.sectionflags	@"SHF_NOTE_NV_TKINFO"
	.tkinfo
        /*0018*/ 	.word	0x00000002
        /*0030*/ 	.string	""
        /*0030*/ 	.string	"ptxas"
        /*0030*/ 	.string	"Cuda compilation tools, release 13.0, V13.0.88"
        /*0030*/ 	.string	"Build cuda_13.0.r13.0/compiler.36424714_0"
        /*0030*/ 	.string	"-arch sm_100 -m 64 "



//--------------------- .note.nv.cuinfo           --------------------------
	.section	.note.nv.cuinfo,"",@"SHT_NOTE"
	.sectionflags	@"SHF_NOTE_NV_CUINFO"
        /*0018*/ 	.short	0x0002
        /*001a*/ 	.short	0x0064
        /*001c*/ 	.short	0x0082
	.zero		2


//--------------------- .nv.info                  --------------------------
	.section	.nv.info,"",@"SHT_CUDA_INFO"
	.align	4


	//----- nvinfo : EIATTR_REGCOUNT
	.align		4
        /*0000*/ 	.byte	0x04, 0x2f
        /*0002*/ 	.short	(.L_1 - .L_0)
	.align		4
.L_0:
        /*0004*/ 	.word	index@(_Z11fill_kernelifPfi)
        /*0008*/ 	.word	0x0000000a


	//----- nvinfo : EIATTR_FRAME_SIZE
	.align		4
.L_1:
        /*000c*/ 	.byte	0x04, 0x11
        /*000e*/ 	.short	(.L_3 - .L_2)
	.align		4
.L_2:
        /*0010*/ 	.word	index@(_Z11fill_kernelifPfi)
        /*0014*/ 	.word	0x00000000


	//----- nvinfo : EIATTR_REGCOUNT
	.align		4
.L_3:
        /*0018*/ 	.byte	0x04, 0x2f
        /*001a*/ 	.short	(.L_5 - .L_4)
	.align		4
.L_4:
        /*001c*/ 	.word	index@(_Z17im2col_gpu_kerneliPKfiiiiiiiPf)
        /*0020*/ 	.word	0x00000020


	//----- nvinfo : EIATTR_FRAME_SIZE
	.align		4
.L_5:
        /*0024*/ 	.byte	0x04, 0x11
        /*0026*/ 	.short	(.L_7 - .L_6)
	.align		4
.L_6:
        /*0028*/ 	.word	index@(_Z17im2col_gpu_kerneliPKfiiiiiiiPf)
        /*002c*/ 	.word	0x00000000


	//----- nvinfo : EIATTR_REGCOUNT
	.align		4
.L_7:
        /*0030*/ 	.byte	0x04, 0x2f
        /*0032*/ 	.short	(.L_9 - .L_8)
	.align		4
.L_8:
        /*0034*/ 	.word	index@(_Z16normalize_kerneliPfS_S_iii)
        /*0038*/ 	.word	0x00000010


	//----- nvinfo : EIATTR_FRAME_SIZE
	.align		4
.L_9:
        /*003c*/ 	.byte	0x04, 0x11
        /*003e*/ 	.short	(.L_11 - .L_10)
	.align		4
.L_10:
        /*0040*/ 	.word	index@($__internal_4_$__cuda_sm3x_div_rn_noftz_f32_slowpath)
        /*0044*/ 	.word	0x00000000


	//----- nvinfo : EIATTR_FRAME_SIZE
	.align		4
.L_11:
        /*0048*/ 	.byte	0x04, 0x11
        /*004a*/ 	.short	(.L_13 - .L_12)
	.align		4
.L_12:
        /*004c*/ 	.word	index@($__internal_3_$__cuda_sm20_sqrt_rn_f32_slowpath)
        /*0050*/ 	.word	0x00000000


	//----- nvinfo : EIATTR_FRAME_SIZE
	.align		4
.L_13:
        /*0054*/ 	.byte	0x04, 0x11
        /*0056*/ 	.short	(.L_15 - .L_14)
	.align		4
.L_14:
        /*0058*/ 	.word	index@(_Z16normalize_kerneliPfS_S_iii)
        /*005c*/ 	.word	0x00000000


	//----- nvinfo : EIATTR_REGCOUNT
	.align		4
.L_15:
        /*0060*/ 	.byte	0x04, 0x2f
        /*0062*/ 	.short	(.L_17 - .L_16)
	.align		4
.L_16:
        /*0064*/ 	.word	index@(_Z17scale_bias_kernelPfS_ii)
        /*0068*/ 	.word	0x0000000c


	//----- nvinfo : EIATTR_FRAME_SIZE
	.align		4
.L_17:
        /*006c*/ 	.byte	0x04, 0x11
        /*006e*/ 	.short	(.L_19 - .L_18)
	.align		4
.L_18:
        /*0070*/ 	.word	index@(_Z17scale_bias_kernelPfS_ii)
        /*0074*/ 	.word	0x00000000


	//----- nvinfo : EIATTR_REGCOUNT
	.align		4
.L_19:
        /*0078*/ 	.byte	0x04, 0x2f
        /*007a*/ 	.short	(.L_21 - .L_20)
	.align		4
.L_20:
        /*007c*/ 	.word	index@(_Z15add_bias_kernelPfS_iii)
        /*0080*/ 	.word	0x0000000e


	//----- nvinfo : EIATTR_FRAME_SIZE
	.align		4
.L_21:
        /*0084*/ 	.byte	0x04, 0x11
        /*0086*/ 	.short	(.L_23 - .L_22)
	.align		4
.L_22:
        /*0088*/ 	.word	index@(_Z15add_bias_kernelPfS_iii)
        /*008c*/ 	.word	0x00000000


	//----- nvinfo : EIATTR_REGCOUNT
	.align		4
.L_23:
        /*0090*/ 	.byte	0x04, 0x2f
        /*0092*/ 	.short	(.L_25 - .L_24)
	.align		4
.L_24:
        /*0094*/ 	.word	index@(_Z21activate_array_kernelPfi10ACTIVATION)
        /*0098*/ 	.word	0x00000010


	//----- nvinfo : EIATTR_FRAME_SIZE
	.align		4
.L_25:
        /*009c*/ 	.byte	0x04, 0x11
        /*009e*/ 	.short	(.L_27 - .L_26)
	.align		4
.L_26:
        /*00a0*/ 	.word	index@($__internal_2_$__cuda_sm3x_div_rn_noftz_f32_slowpath)
        /*00a4*/ 	.word	0x00000000


	//----- nvinfo : EIATTR_FRAME_SIZE
	.align		4
.L_27:
        /*00a8*/ 	.byte	0x04, 0x11
        /*00aa*/ 	.short	(.L_29 - .L_28)
	.align		4
.L_28:
        /*00ac*/ 	.word	index@($__internal_1_$__cuda_sm20_rcp_rn_f32_slowpath)
        /*00b0*/ 	.word	0x00000000


	//----- nvinfo : EIATTR_FRAME_SIZE
	.align		4
.L_29:
        /*00b4*/ 	.byte	0x04, 0x11
        /*00b6*/ 	.short	(.L_31 - .L_30)
	.align		4
.L_30:
        /*00b8*/ 	.word	index@(_Z21activate_array_kernelPfi10ACTIVATION)
        /*00bc*/ 	.word	0x00000000


	//----- nvinfo : EIATTR_REGCOUNT
	.align		4
.L_31:
        /*00c0*/ 	.byte	0x04, 0x2f
        /*00c2*/ 	.short	(.L_33 - .L_32)
	.align		4
.L_32:
        /*00c4*/ 	.word	index@(_Z28forward_maxpool_layer_kerneliiiiiiiPfS_)
        /*00c8*/ 	.word	0x00000016


	//----- nvinfo : EIATTR_FRAME_SIZE
	.align		4
.L_33:
        /*00cc*/ 	.byte	0x04, 0x11
        /*00ce*/ 	.short	(.L_35 - .L_34)
	.align		4
.L_34:
        /*00d0*/ 	.word	index@(_Z28forward_maxpool_layer_kerneliiiiiiiPfS_)
        /*00d4*/ 	.word	0x00000000


	//----- nvinfo : EIATTR_REGCOUNT
	.align		4
.L_35:
        /*00d8*/ 	.byte	0x04, 0x2f
        /*00da*/ 	.short	(.L_37 - .L_36)
	.align		4
.L_36:
        /*00dc*/ 	.word	index@(_Z11copy_kerneliPfiiS_ii)
        /*00e0*/ 	.word	0x0000000a


	//----- nvinfo : EIATTR_FRAME_SIZE
	.align		4
.L_37:
        /*00e4*/ 	.byte	0x04, 0x11
        /*00e6*/ 	.short	(.L_39 - .L_38)
	.align		4
.L_38:
        /*00e8*/ 	.word	index@(_Z11copy_kerneliPfiiS_ii)
        /*00ec*/ 	.word	0x00000000


	//----- nvinfo : EIATTR_REGCOUNT
	.align		4
.L_39:
        /*00f0*/ 	.byte	0x04, 0x2f
        /*00f2*/ 	.short	(.L_41 - .L_40)
	.align		4
.L_40:
        /*00f4*/ 	.word	index@(_Z12reorg_kerneliPfiiiiiiS_)
        /*00f8*/ 	.word	0x0000001a


	//----- nvinfo : EIATTR_FRAME_SIZE
	.align		4
.L_41:
        /*00fc*/ 	.byte	0x04, 0x11
        /*00fe*/ 	.short	(.L_43 - .L_42)
	.align		4
.L_42:
        /*0100*/ 	.word	index@(_Z12reorg_kerneliPfiiiiiiS_)
        /*0104*/ 	.word	0x00000000


	//----- nvinfo : EIATTR_REGCOUNT
	.align		4
.L_43:
        /*0108*/ 	.byte	0x04, 0x2f
        /*010a*/ 	.short	(.L_45 - .L_44)
	.align		4
.L_44:
        /*010c*/ 	.word	index@(_Z14softmax_kernelPfiiiiiifS_)
        /*0110*/ 	.word	0x00000020


	//----- nvinfo : EIATTR_FRAME_SIZE
	.align		4
.L_45:
        /*0114*/ 	.byte	0x04, 0x11
        /*0116*/ 	.short	(.L_47 - .L_46)
	.align		4
.L_46:
        /*0118*/ 	.word	index@($__internal_0_$__cuda_sm3x_div_rn_noftz_f32_slowpath)
        /*011c*/ 	.word	0x00000000


	//----- nvinfo : EIATTR_FRAME_SIZE
	.align		4
.L_47:
        /*0120*/ 	.byte	0x04, 0x11
        /*0122*/ 	.short	(.L_49 - .L_48)
	.align		4
.L_48:
        /*0124*/ 	.word	index@(_Z14softmax_kernelPfiiiiiifS_)
        /*0128*/ 	.word	0x00000000


	//----- nvinfo : EIATTR_MIN_STACK_SIZE
	.align		4
.L_49:
        /*012c*/ 	.byte	0x04, 0x12
        /*012e*/ 	.short	(.L_51 - .L_50)
	.align		4
.L_50:
        /*0130*/ 	.word	index@(_Z14softmax_kernelPfiiiiiifS_)
        /*0134*/ 	.word	0x00000000


	//----- nvinfo : EIATTR_MIN_STACK_SIZE
	.align		4
.L_51:
        /*0138*/ 	.byte	0x04, 0x12
        /*013a*/ 	.short	(.L_53 - .L_52)
	.align		4
.L_52:
        /*013c*/ 	.word	index@(_Z12reorg_kerneliPfiiiiiiS_)
        /*0140*/ 	.word	0x00000000


	//----- nvinfo : EIATTR_MIN_STACK_SIZE
	.align		4
.L_53:
        /*0144*/ 	.byte	0x04, 0x12
        /*0146*/ 	.short	(.L_55 - .L_54)
	.align		4
.L_54:
        /*0148*/ 	.word	index@(_Z11copy_kerneliPfiiS_ii)
        /*014c*/ 	.word	0x00000000


	//----- nvinfo : EIATTR_MIN_STACK_SIZE
	.align		4
.L_55:
        /*0150*/ 	.byte	0x04, 0x12
        /*0152*/ 	.short	(.L_57 - .L_56)
	.align		4
.L_56:
        /*0154*/ 	.word	index@(_Z28forward_maxpool_layer_kerneliiiiiiiPfS_)
        /*0158*/ 	.word	0x00000000


	//----- nvinfo : EIATTR_MIN_STACK_SIZE
	.align		4
.L_57:
        /*015c*/ 	.byte	0x04, 0x12
        /*015e*/ 	.short	(.L_59 - .L_58)
	.align		4
.L_58:
        /*0160*/ 	.word	index@(_Z21activate_array_kernelPfi10ACTIVATION)
        /*0164*/ 	.word	0x00000000


	//----- nvinfo : EIATTR_MIN_STACK_SIZE
	.align		4
.L_59:
        /*0168*/ 	.byte	0x04, 0x12
        /*016a*/ 	.short	(.L_61 - .L_60)
	.align		4
.L_60:
        /*016c*/ 	.word	index@(_Z15add_bias_kernelPfS_iii)
        /*0170*/ 	.word	0x00000000


	//----- nvinfo : EIATTR_MIN_STACK_SIZE
	.align		4
.L_61:
        /*0174*/ 	.byte	0x04, 0x12
        /*0176*/ 	.short	(.L_63 - .L_62)
	.align		4
.L_62:
        /*0178*/ 	.word	index@(_Z17scale_bias_kernelPfS_ii)
        /*017c*/ 	.word	0x00000000


	//----- nvinfo : EIATTR_MIN_STACK_SIZE
	.align		4
.L_63:
        /*0180*/ 	.byte	0x04, 0x12
        /*0182*/ 	.short	(.L_65 - .L_64)
	.align		4
.L_64:
        /*0184*/ 	.word	index@(_Z16normalize_kerneliPfS_S_iii)
        /*0188*/ 	.word	0x00000000


	//----- nvinfo : EIATTR_MIN_STACK_SIZE
	.align		4
.L_65:
        /*018c*/ 	.byte	0x04, 0x12
        /*018e*/ 	.short	(.L_67 - .L_66)
	.align		4
.L_66:
        /*0190*/ 	.word	index@(_Z17im2col_gpu_kerneliPKfiiiiiiiPf)
        /*0194*/ 	.word	0x00000000


	//----- nvinfo : EIATTR_MIN_STACK_SIZE
	.align		4
.L_67:
        /*0198*/ 	.byte	0x04, 0x12
        /*019a*/ 	.short	(.L_69 - .L_68)
	.align		4
.L_68:
        /*019c*/ 	.word	index@(_Z11fill_kernelifPfi)
        /*01a0*/ 	.word	0x00000000
.L_69:


//--------------------- .nv.compat                --------------------------
	.section	.nv.compat,"",@"SHT_CUDA_COMPAT_INFO"
	.align	4
        /*0000*/ 	.byte	0x02, 0x09, 0x00, 0x00, 0x02, 0x02, 0x01, 0x00, 0x02, 0x05, 0x05, 0x00, 0x03, 0x07, 0x01, 0x01
        /*0010*/ 	.byte	0x02, 0x03, 0x00, 0x00, 0x02, 0x06, 0x01, 0x00, 0x04, 0x0b, 0x08, 0x00, 0x01, 0x00, 0x00, 0x00
        /*0020*/ 	.byte	0x00, 0x00, 0x00, 0x00


//--------------------- .nv.info._Z14softmax_kernelPfiiiiiifS_ --------------------------
	.section	.nv.info._Z14softmax_kernelPfiiiiiifS_,"",@"SHT_CUDA_INFO"
	.sectionflags	@""
	.align	4


	//----- nvinfo : EIATTR_CUDA_API_VERSION
	.align		4
        /*0000*/ 	.byte	0x04, 0x37
        /*0002*/ 	.short	(.L_71 - .L_70)
.L_70:
        /*0004*/ 	.word	0x00000082


	//----- nvinfo : EIATTR_KPARAM_INFO
	.align		4
.L_71:
        /*0008*/ 	.byte	0x04, 0x17
        /*000a*/ 	.short	(.L_73 - .L_72)
.L_72:
        /*000c*/ 	.word	0x00000000
        /*0010*/ 	.short	0x0008
        /*0012*/ 	.short	0x0028
        /*0014*/ 	.byte	0x00, 0xf5, 0x21, 0x00


	//----- nvinfo : EIATTR_KPARAM_INFO
	.align		4
.L_73:
        /*0018*/ 	.byte	0x04, 0x17
        /*001a*/ 	.short	(.L_75 - .L_74)
.L_74:
        /*001c*/ 	.word	0x00000000
        /*0020*/ 	.short	0x0007
        /*0022*/ 	.short	0x0020
        /*0024*/ 	.byte	0x00, 0xf0, 0x11, 0x00


	//----- nvinfo : EIATTR_KPARAM_INFO
	.align		4
.L_75:
        /*0028*/ 	.byte	0x04, 0x17
        /*002a*/ 	.short	(.L_77 - .L_76)
.L_76:
        /*002c*/ 	.word	0x00000000
        /*0030*/ 	.short	0x0006
        /*0032*/ 	.short	0x001c
        /*0034*/ 	.byte	0x00, 0xf0, 0x11, 0x00


	//----- nvinfo : EIATTR_KPARAM_INFO
	.align		4
.L_77:
        /*0038*/ 	.byte	0x04, 0x17
        /*003a*/ 	.short	(.L_79 - .L_78)
.L_78:
        /*003c*/ 	.word	0x00000000
        /*0040*/ 	.short	0x0005
        /*0042*/ 	.short	0x0018
        /*0044*/ 	.byte	0x00, 0xf0, 0x11, 0x00


	//----- nvinfo : EIATTR_KPARAM_INFO
	.align		4
.L_79:
        /*0048*/ 	.byte	0x04, 0x17
        /*004a*/ 	.short	(.L_81 - .L_80)
.L_80:
        /*004c*/ 	.word	0x00000000
        /*0050*/ 	.short	0x0004
        /*0052*/ 	.short	0x0014
        /*0054*/ 	.byte	0x00, 0xf0, 0x11, 0x00


	//----- nvinfo : EIATTR_KPARAM_INFO
	.align		4
.L_81:
        /*0058*/ 	.byte	0x04, 0x17
        /*005a*/ 	.short	(.L_83 - .L_82)
.L_82:
        /*005c*/ 	.word	0x00000000
        /*0060*/ 	.short	0x0003
        /*0062*/ 	.short	0x0010
        /*0064*/ 	.byte	0x00, 0xf0, 0x11, 0x00


	//----- nvinfo : EIATTR_KPARAM_INFO
	.align		4
.L_83:
        /*0068*/ 	.byte	0x04, 0x17
        /*006a*/ 	.short	(.L_85 - .L_84)
.L_84:
        /*006c*/ 	.word	0x00000000
        /*0070*/ 	.short	0x0002
        /*0072*/ 	.short	0x000c
        /*0074*/ 	.byte	0x00, 0xf0, 0x11, 0x00


	//----- nvinfo : EIATTR_KPARAM_INFO
	.align		4
.L_85:
        /*0078*/ 	.byte	0x04, 0x17
        /*007a*/ 	.short	(.L_87 - .L_86)
.L_86:
        /*007c*/ 	.word	0x00000000
        /*0080*/ 	.short	0x0001
        /*0082*/ 	.short	0x0008
        /*0084*/ 	.byte	0x00, 0xf0, 0x11, 0x00


	//----- nvinfo : EIATTR_KPARAM_INFO
	.align		4
.L_87:
        /*0088*/ 	.byte	0x04, 0x17
        /*008a*/ 	.short	(.L_89 - .L_88)
.L_88:
        /*008c*/ 	.word	0x00000000
        /*0090*/ 	.short	0x0000
        /*0092*/ 	.short	0x0000
        /*0094*/ 	.byte	0x00, 0xf5, 0x21, 0x00


	//----- nvinfo : EIATTR_SPARSE_MMA_MASK
	.align		4
.L_89:
        /*0098*/ 	.byte	0x03, 0x50
        /*009a*/ 	.short	0x0000


	//----- nvinfo : EIATTR_MAXREG_COUNT
	.align		4
        /*009c*/ 	.byte	0x03, 0x1b
        /*009e*/ 	.short	0x00ff


	//----- nvinfo : EIATTR_MERCURY_ISA_VERSION
	.align		4
        /*00a0*/ 	.byte	0x03, 0x5f
        /*00a2*/ 	.short	0x0101


	//----- nvinfo : EIATTR_VRC_CTA_INIT_COUNT
	.align		4
        /*00a4*/ 	.byte	0x02, 0x4a
	.zero		1
	.zero		1


	//----- nvinfo : EIATTR_EXIT_INSTR_OFFSETS
	.align		4
        /*00a8*/ 	.byte	0x04, 0x1c
        /*00aa*/ 	.short	(.L_91 - .L_90)


	//   ....[0]....
.L_90:
        /*00ac*/ 	.word	0x000000c0


	//   ....[1]....
        /*00b0*/ 	.word	0x000032b0


	//   ....[2]....
        /*00b4*/ 	.word	0x00004570


	//   ....[3]....
        /*00b8*/ 	.word	0x00004f60


	//   ....[4]....
        /*00bc*/ 	.word	0x00005490


	//   ....[5]....
        /*00c0*/ 	.word	0x00005630


	//----- nvinfo : EIATTR_CRS_STACK_SIZE
	.align		4
.L_91:
        /*00c4*/ 	.byte	0x04, 0x1e
        /*00c6*/ 	.short	(.L_93 - .L_92)
.L_92:
        /*00c8*/ 	.word	0x00000000


	//----- nvinfo : EIATTR_CBANK_PARAM_SIZE
	.align		4
.L_93:
        /*00cc*/ 	.byte	0x03, 0x19
        /*00ce*/ 	.short	0x0030


	//----- nvinfo : EIATTR_PARAM_CBANK
	.align		4
        /*00d0*/ 	.byte	0x04, 0x0a
        /*00d2*/ 	.short	(.L_95 - .L_94)
	.align		4
.L_94:
        /*00d4*/ 	.word	index@(.nv.constant0._Z14softmax_kernelPfiiiiiifS_)
        /*00d8*/ 	.short	0x0380
        /*00da*/ 	.short	0x0030


	//----- nvinfo : EIATTR_SW_WAR
	.align		4
.L_95:
        /*00dc*/ 	.byte	0x04, 0x36
        /*00de*/ 	.short	(.L_97 - .L_96)
.L_96:
        /*00e0*/ 	.word	0x00000008
.L_97:


//--------------------- .nv.info._Z12reorg_kerneliPfiiiiiiS_ --------------------------
	.section	.nv.info._Z12reorg_kerneliPfiiiiiiS_,"",@"SHT_CUDA_INFO"
	.sectionflags	@""
	.align	4


	//----- nvinfo : EIATTR_CUDA_API_VERSION
	.align		4
        /*0000*/ 	.byte	0x04, 0x37
        /*0002*/ 	.short	(.L_99 - .L_98)
.L_98:
        /*0004*/ 	.word	0x00000082


	//----- nvinfo : EIATTR_KPARAM_INFO
	.align		4
.L_99:
        /*0008*/ 	.byte	0x04, 0x17
        /*000a*/ 	.short	(.L_101 - .L_100)
.L_100:
        /*000c*/ 	.word	0x00000000
        /*0010*/ 	.short	0x0008
        /*0012*/ 	.short	0x0028
        /*0014*/ 	.byte	0x00, 0xf5, 0x21, 0x00


	//----- nvinfo : EIATTR_KPARAM_INFO
	.align		4
.L_101:
        /*0018*/ 	.byte	0x04, 0x17
        /*001a*/ 	.short	(.L_103 - .L_102)
.L_102:
        /*001c*/ 	.word	0x00000000
        /*0020*/ 	.short	0x0007
        /*0022*/ 	.short	0x0024
        /*0024*/ 	.byte	0x00, 0xf0, 0x11, 0x00


	//----- nvinfo : EIATTR_KPARAM_INFO
	.align		4
.L_103:
        /*0028*/ 	.byte	0x04, 0x17
        /*002a*/ 	.short	(.L_105 - .L_104)
.L_104:
        /*002c*/ 	.word	0x00000000
        /*0030*/ 	.short	0x0006
        /*0032*/ 	.short	0x0020
        /*0034*/ 	.byte	0x00, 0xf0, 0x11, 0x00


	//----- nvinfo : EIATTR_KPARAM_INFO
	.align		4
.L_105:
        /*0038*/ 	.byte	0x04, 0x17
        /*003a*/ 	.short	(.L_107 - .L_106)
.L_106:
        /*003c*/ 	.word	0x00000000
        /*0040*/ 	.short	0x0005
        /*0042*/ 	.short	0x001c
        /*0044*/ 	.byte	0x00, 0xf0, 0x11, 0x00


	//----- nvinfo : EIATTR_KPARAM_INFO
	.align		4
.L_107:
        /*0048*/ 	.byte	0x04, 0x17
        /*004a*/ 	.short	(.L_109 - .L_108)
.L_108:
        /*004c*/ 	.word	0x00000000
        /*0050*/ 	.short	0x0004
        /*0052*/ 	.short	0x0018
        /*0054*/ 	.byte	0x00, 0xf0, 0x11, 0x00


	//----- nvinfo : EIATTR_KPARAM_INFO
	.align		4
.L_109:
        /*0058*/ 	.byte	0x04, 0x17
        /*005a*/ 	.short	(.L_111 - .L_110)
.L_110:
        /*005c*/ 	.word	0x00000000
        /*0060*/ 	.short	0x0003
        /*0062*/ 	.short	0x0014
        /*0064*/ 	.byte	0x00, 0xf0, 0x11, 0x00


	//----- nvinfo : EIATTR_KPARAM_INFO
	.align		4
.L_111:
        /*0068*/ 	.byte	0x04, 0x17
        /*006a*/ 	.short	(.L_113 - .L_112)
.L_112:
        /*006c*/ 	.word	0x00000000
        /*0070*/ 	.short	0x0002
        /*0072*/ 	.short	0x0010
        /*0074*/ 	.byte	0x00, 0xf0, 0x11, 0x00


	//----- nvinfo : EIATTR_KPARAM_INFO
	.align		4
.L_113:
        /*0078*/ 	.byte	0x04, 0x17
        /*007a*/ 	.short	(.L_115 - .L_114)
.L_114:
        /*007c*/ 	.word	0x00000000
        /*0080*/ 	.short	0x0001
        /*0082*/ 	.short	0x0008
        /*0084*/ 	.byte	0x00, 0xf5, 0x21, 0x00


	//----- nvinfo : EIATTR_KPARAM_INFO
	.align		4
.L_115:
        /*0088*/ 	.byte	0x04, 0x17
        /*008a*/ 	.short	(.L_117 - .L_116)
.L_116:
        /*008c*/ 	.word	0x00000000
        /*0090*/ 	.short	0x0000
        /*0092*/ 	.short	0x0000
        /*0094*/ 	.byte	0x00, 0xf0, 0x11, 0x00


	//----- nvinfo : EIATTR_SPARSE_MMA_MASK
	.align		4
.L_117:
        /*0098*/ 	.byte	0x03, 0x50
        /*009a*/ 	.short	0x0000


	//----- nvinfo : EIATTR_MAXREG_COUNT
	.align		4
        /*009c*/ 	.byte	0x03, 0x1b
        /*009e*/ 	.short	0x00ff


	//----- nvinfo : EIATTR_MERCURY_ISA_VERSION
	.align		4
        /*00a0*/ 	.byte	0x03, 0x5f
        /*00a2*/ 	.short	0x0101


	//----- nvinfo : EIATTR_VRC_CTA_INIT_COUNT
	.align		4
        /*00a4*/ 	.byte	0x02, 0x4a
	.zero		1
	.zero		1


	//----- nvinfo : EIATTR_EXIT_INSTR_OFFSETS
	.align		4
        /*00a8*/ 	.byte	0x04, 0x1c
        /*00aa*/ 	.short	(.L_119 - .L_118)


	//   ....[0]....
.L_118:
        /*00ac*/ 	.word	0x000000a0


	//   ....[1]....
        /*00b0*/ 	.word	0x00000d30


	//   ....[2]....
        /*00b4*/ 	.word	0x00000da0


	//----- nvinfo : EIATTR_CBANK_PARAM_SIZE
	.align		4
.L_119:
        /*00b8*/ 	.byte	0x03, 0x19
        /*00ba*/ 	.short	0x0030


	//----- nvinfo : EIATTR_PARAM_CBANK
	.align		4
        /*00bc*/ 	.byte	0x04, 0x0a
        /*00be*/ 	.short	(.L_121 - .L_120)
	.align		4
.L_120:
        /*00c0*/ 	.word	index@(.nv.constant0._Z12reorg_kerneliPfiiiiiiS_)
        /*00c4*/ 	.short	0x0380
        /*00c6*/ 	.short	0x0030


	//----- nvinfo : EIATTR_SW_WAR
	.align		4
.L_121:
        /*00c8*/ 	.byte	0x04, 0x36
        /*00ca*/ 	.short	(.L_123 - .L_122)
.L_122:
        /*00cc*/ 	.word	0x00000008
.L_123:


//--------------------- .nv.info._Z11copy_kerneliPfiiS_ii --------------------------
	.section	.nv.info._Z11copy_kerneliPfiiS_ii,"",@"SHT_CUDA_INFO"
	.sectionflags	@""
	.align	4


	//----- nvinfo : EIATTR_CUDA_API_VERSION
	.align		4
        /*0000*/ 	.byte	0x04, 0x37
        /*0002*/ 	.short	(.L_125 - .L_124)
.L_124:
        /*0004*/ 	.word	0x00000082


	//----- nvinfo : EIATTR_KPARAM_INFO
	.align		4
.L_125:
        /*0008*/ 	.byte	0x04, 0x17
        /*000a*/ 	.short	(.L_127 - .L_126)
.L_126:
        /*000c*/ 	.word	0x00000000
        /*0010*/ 	.short	0x0006
        /*0012*/ 	.short	0x0024
        /*0014*/ 	.byte	0x00, 0xf0, 0x11, 0x00


	//----- nvinfo : EIATTR_KPARAM_INFO
	.align		4
.L_127:
        /*0018*/ 	.byte	0x04, 0x17
        /*001a*/ 	.short	(.L_129 - .L_128)
.L_128:
        /*001c*/ 	.word	0x00000000
        /*0020*/ 	.short	0x0005
        /*0022*/ 	.short	0x0020
        /*0024*/ 	.byte	0x00, 0xf0, 0x11, 0x00


	//----- nvinfo : EIATTR_KPARAM_INFO
	.align		4
.L_129:
        /*0028*/ 	.byte	0x04, 0x17
        /*002a*/ 	.short	(.L_131 - .L_130)
.L_130:
        /*002c*/ 	.word	0x00000000
        /*0030*/ 	.short	0x0004
        /*0032*/ 	.short	0x0018
        /*0034*/ 	.byte	0x00, 0xf5, 0x21, 0x00


	//----- nvinfo : EIATTR_KPARAM_INFO
	.align		4
.L_131:
        /*0038*/ 	.byte	0x04, 0x17
        /*003a*/ 	.short	(.L_133 - .L_132)
.L_132:
        /*003c*/ 	.word	0x00000000
        /*0040*/ 	.short	0x0003
        /*0042*/ 	.short	0x0014
        /*0044*/ 	.byte	0x00, 0xf0, 0x11, 0x00


	//----- nvinfo : EIATTR_KPARAM_INFO
	.align		4
.L_133:
        /*0048*/ 	.byte	0x04, 0x17
        /*004a*/ 	.short	(.L_135 - .L_134)
.L_134:
        /*004c*/ 	.word	0x00000000
        /*0050*/ 	.short	0x0002
        /*0052*/ 	.short	0x0010
        /*0054*/ 	.byte	0x00, 0xf0, 0x11, 0x00


	//----- nvinfo : EIATTR_KPARAM_INFO
	.align		4
.L_135:
        /*0058*/ 	.byte	0x04, 0x17
        /*005a*/ 	.short	(.L_137 - .L_136)
.L_136:
        /*005c*/ 	.word	0x00000000
        /*0060*/ 	.short	0x0001
        /*0062*/ 	.short	0x0008
        /*0064*/ 	.byte	0x00, 0xf5, 0x21, 0x00


	//----- nvinfo : EIATTR_KPARAM_INFO
	.align		4
.L_137:
        /*0068*/ 	.byte	0x04, 0x17
        /*006a*/ 	.short	(.L_139 - .L_138)
.L_138:
        /*006c*/ 	.word	0x00000000
        /*0070*/ 	.short	0x0000
        /*0072*/ 	.short	0x0000
        /*0074*/ 	.byte	0x00, 0xf0, 0x11, 0x00


	//----- nvinfo : EIATTR_SPARSE_MMA_MASK
	.align		4
.L_139:
        /*0078*/ 	.byte	0x03, 0x50
        /*007a*/ 	.short	0x0000


	//----- nvinfo : EIATTR_MAXREG_COUNT
	.align		4
        /*007c*/ 	.byte	0x03, 0x1b
        /*007e*/ 	.short	0x00ff


	//----- nvinfo : EIATTR_MERCURY_ISA_VERSION
	.align		4
        /*0080*/ 	.byte	0x03, 0x5f
        /*0082*/ 	.short	0x0101


	//----- nvinfo : EIATTR_VRC_CTA_INIT_COUNT
	.align		4
        /*0084*/ 	.byte	0x02, 0x4a
	.zero		1
	.zero		1


	//----- nvinfo : EIATTR_EXIT_INSTR_OFFSETS
	.align		4
        /*0088*/ 	.byte	0x04, 0x1c
        /*008a*/ 	.short	(.L_141 - .L_140)


	//   ....[0]....
.L_140:
        /*008c*/ 	.word	0x000000a0


	//   ....[1]....
        /*0090*/ 	.word	0x00000160


	//----- nvinfo : EIATTR_CBANK_PARAM_SIZE
	.align		4
.L_141:
        /*0094*/ 	.byte	0x03, 0x19
        /*0096*/ 	.short	0x0028


	//----- nvinfo : EIATTR_PARAM_CBANK
	.align		4
        /*0098*/ 	.byte	0x04, 0x0a
        /*009a*/ 	.short	(.L_143 - .L_142)
	.align		4
.L_142:
        /*009c*/ 	.word	index@(.nv.constant0._Z11copy_kerneliPfiiS_ii)
        /*00a0*/ 	.short	0x0380
        /*00a2*/ 	.short	0x0028


	//----- nvinfo : EIATTR_SW_WAR
	.align		4
.L_143:
        /*00a4*/ 	.byte	0x04, 0x36
        /*00a6*/ 	.short	(.L_145 - .L_144)
.L_144:
        /*00a8*/ 	.word	0x00000008
.L_145:


//--------------------- .nv.info._Z28forward_maxpool_layer_kerneliiiiiiiPfS_ --------------------------
	.section	.nv.info._Z28forward_maxpool_layer_kerneliiiiiiiPfS_,"",@"SHT_CUDA_INFO"
	.sectionflags	@""
	.align	4


	//----- nvinfo : EIATTR_CUDA_API_VERSION
	.align		4
        /*0000*/ 	.byte	0x04, 0x37
        /*0002*/ 	.short	(.L_147 - .L_146)
.L_146:
        /*0004*/ 	.word	0x00000082


	//----- nvinfo : EIATTR_KPARAM_INFO
	.align		4
.L_147:
        /*0008*/ 	.byte	0x04, 0x17
        /*000a*/ 	.short	(.L_149 - .L_148)
.L_148:
        /*000c*/ 	.word	0x00000000
        /*0010*/ 	.short	0x0008
        /*0012*/ 	.short	0x0028
        /*0014*/ 	.byte	0x00, 0xf5, 0x21, 0x00


	//----- nvinfo : EIATTR_KPARAM_INFO
	.align		4
.L_149:
        /*0018*/ 	.byte	0x04, 0x17
        /*001a*/ 	.short	(.L_151 - .L_150)
.L_150:
        /*001c*/ 	.word	0x00000000
        /*0020*/ 	.short	0x0007
        /*0022*/ 	.short	0x0020
        /*0024*/ 	.byte	0x00, 0xf5, 0x21, 0x00


	//----- nvinfo : EIATTR_KPARAM_INFO
	.align		4
.L_151:
        /*0028*/ 	.byte	0x04, 0x17
        /*002a*/ 	.short	(.L_153 - .L_152)
.L_152:
        /*002c*/ 	.word	0x00000000
        /*0030*/ 	.short	0x0006
        /*0032*/ 	.short	0x0018
        /*0034*/ 	.byte	0x00, 0xf0, 0x11, 0x00


	//----- nvinfo : EIATTR_KPARAM_INFO
	.align		4
.L_153:
        /*0038*/ 	.byte	0x04, 0x17
        /*003a*/ 	.short	(.L_155 - .L_154)
.L_154:
        /*003c*/ 	.word	0x00000000
        /*0040*/ 	.short	0x0005
        /*0042*/ 	.short	0x0014
        /*0044*/ 	.byte	0x00, 0xf0, 0x11, 0x00


	//----- nvinfo : EIATTR_KPARAM_INFO
	.align		4
.L_155:
        /*0048*/ 	.byte	0x04, 0x17
        /*004a*/ 	.short	(.L_157 - .L_156)
.L_156:
        /*004c*/ 	.word	0x00000000
        /*0050*/ 	.short	0x0004
        /*0052*/ 	.short	0x0010
        /*0054*/ 	.byte	0x00, 0xf0, 0x11, 0x00


	//----- nvinfo : EIATTR_KPARAM_INFO
	.align		4
.L_157:
        /*0058*/ 	.byte	0x04, 0x17
        /*005a*/ 	.short	(.L_159 - .L_158)
.L_158:
        /*005c*/ 	.word	0x00000000
        /*0060*/ 	.short	0x0003
        /*0062*/ 	.short	0x000c
        /*0064*/ 	.byte	0x00, 0xf0, 0x11, 0x00


	//----- nvinfo : EIATTR_KPARAM_INFO
	.align		4
.L_159:
        /*0068*/ 	.byte	0x04, 0x17
        /*006a*/ 	.short	(.L_161 - .L_160)
.L_160:
        /*006c*/ 	.word	0x00000000
        /*0070*/ 	.short	0x0002
        /*0072*/ 	.short	0x0008
        /*0074*/ 	.byte	0x00, 0xf0, 0x11, 0x00


	//----- nvinfo : EIATTR_KPARAM_INFO
	.align		4
.L_161:
        /*0078*/ 	.byte	0x04, 0x17
        /*007a*/ 	.short	(.L_163 - .L_162)
.L_162:
        /*007c*/ 	.word	0x00000000
        /*0080*/ 	.short	0x0001
        /*0082*/ 	.short	0x0004
        /*0084*/ 	.byte	0x00, 0xf0, 0x11, 0x00


	//----- nvinfo : EIATTR_KPARAM_INFO
	.align		4
.L_163:
        /*0088*/ 	.byte	0x04, 0x17
        /*008a*/ 	.short	(.L_165 - .L_164)
.L_164:
        /*008c*/ 	.word	0x00000000
        /*0090*/ 	.short	0x0000
        /*0092*/ 	.short	0x0000
        /*0094*/ 	.byte	0x00, 0xf0, 0x11, 0x00


	//----- nvinfo : EIATTR_SPARSE_MMA_MASK
	.align		4
.L_165:
        /*0098*/ 	.byte	0x03, 0x50
        /*009a*/ 	.short	0x0000


	//----- nvinfo : EIATTR_MAXREG_COUNT
	.align		4
        /*009c*/ 	.byte	0x03, 0x1b
        /*009e*/ 	.short	0x00ff


	//----- nvinfo : EIATTR_MERCURY_ISA_VERSION
	.align		4
        /*00a0*/ 	.byte	0x03, 0x5f
        /*00a2*/ 	.short	0x0101


	//----- nvinfo : EIATTR_VRC_CTA_INIT_COUNT
	.align		4
        /*00a4*/ 	.byte	0x02, 0x4a
	.zero		1
	.zero		1


	//----- nvinfo : EIATTR_EXIT_INSTR_OFFSETS
	.align		4
        /*00a8*/ 	.byte	0x04, 0x1c
        /*00aa*/ 	.short	(.L_167 - .L_166)


	//   ....[0]....
.L_166:
        /*00ac*/ 	.word	0x000000a0


	//   ....[1]....
        /*00b0*/ 	.word	0x000012d0


	//----- nvinfo : EIATTR_CRS_STACK_SIZE
	.align		4
.L_167:
        /*00b4*/ 	.byte	0x04, 0x1e
        /*00b6*/ 	.short	(.L_169 - .L_168)
.L_168:
        /*00b8*/ 	.word	0x00000000


	//----- nvinfo : EIATTR_CBANK_PARAM_SIZE
	.align		4
.L_169:
        /*00bc*/ 	.byte	0x03, 0x19
        /*00be*/ 	.short	0x0030


	//----- nvinfo : EIATTR_PARAM_CBANK
	.align		4
        /*00c0*/ 	.byte	0x04, 0x0a
        /*00c2*/ 	.short	(.L_171 - .L_170)
	.align		4
.L_170:
        /*00c4*/ 	.word	index@(.nv.constant0._Z28forward_maxpool_layer_kerneliiiiiiiPfS_)
        /*00c8*/ 	.short	0x0380
        /*00ca*/ 	.short	0x0030


	//----- nvinfo : EIATTR_SW_WAR
	.align		4
.L_171:
        /*00cc*/ 	.byte	0x04, 0x36
        /*00ce*/ 	.short	(.L_173 - .L_172)
.L_172:
        /*00d0*/ 	.word	0x00000008
.L_173:


//--------------------- .nv.info._Z21activate_array_kernelPfi10ACTIVATION --------------------------
	.section	.nv.info._Z21activate_array_kernelPfi10ACTIVATION,"",@"SHT_CUDA_INFO"
	.sectionflags	@""
	.align	4


	//----- nvinfo : EIATTR_CUDA_API_VERSION
	.align		4
        /*0000*/ 	.byte	0x04, 0x37
        /*0002*/ 	.short	(.L_175 - .L_174)
.L_174:
        /*0004*/ 	.word	0x00000082


	//----- nvinfo : EIATTR_KPARAM_INFO
	.align		4
.L_175:
        /*0008*/ 	.byte	0x04, 0x17
        /*000a*/ 	.short	(.L_177 - .L_176)
.L_176:
        /*000c*/ 	.word	0x00000000
        /*0010*/ 	.short	0x0002
        /*0012*/ 	.short	0x000c
        /*0014*/ 	.byte	0x00, 0xf0, 0x11, 0x00


	//----- nvinfo : EIATTR_KPARAM_INFO
	.align		4
.L_177:
        /*0018*/ 	.byte	0x04, 0x17
        /*001a*/ 	.short	(.L_179 - .L_178)
.L_178:
        /*001c*/ 	.word	0x00000000
        /*0020*/ 	.short	0x0001
        /*0022*/ 	.short	0x0008
        /*0024*/ 	.byte	0x00, 0xf0, 0x11, 0x00


	//----- nvinfo : EIATTR_KPARAM_INFO
	.align		4
.L_179:
        /*0028*/ 	.byte	0x04, 0x17
        /*002a*/ 	.short	(.L_181 - .L_180)
.L_180:
        /*002c*/ 	.word	0x00000000
        /*0030*/ 	.short	0x0000
        /*0032*/ 	.short	0x0000
        /*0034*/ 	.byte	0x00, 0xf5, 0x21, 0x00


	//----- nvinfo : EIATTR_SPARSE_MMA_MASK
	.align		4
.L_181:
        /*0038*/ 	.byte	0x03, 0x50
        /*003a*/ 	.short	0x0000


	//----- nvinfo : EIATTR_MAXREG_COUNT
	.align		4
        /*003c*/ 	.byte	0x03, 0x1b
        /*003e*/ 	.short	0x00ff


	//----- nvinfo : EIATTR_MERCURY_ISA_VERSION
	.align		4
        /*0040*/ 	.byte	0x03, 0x5f
        /*0042*/ 	.short	0x0101


	//----- nvinfo : EIATTR_VRC_CTA_INIT_COUNT
	.align		4
        /*0044*/ 	.byte	0x02, 0x4a
	.zero		1
	.zero		1


	//----- nvinfo : EIATTR_EXIT_INSTR_OFFSETS
	.align		4
        /*0048*/ 	.byte	0x04, 0x1c
        /*004a*/ 	.short	(.L_183 - .L_182)


	//   ....[0]....
.L_182:
        /*004c*/ 	.word	0x000000a0


	//   ....[1]....
        /*0050*/ 	.word	0x00000cb0


	//----- nvinfo : EIATTR_INDIRECT_BRANCH_TARGETS
	.align		4
.L_183:
        /*0054*/ 	.byte	0x04, 0x34
        /*0056*/ 	.short	(.L_185 - .L_184)


	//   ....[0]....
.L_184:
        /*0058*/ 	.word	.L_x_199@srel
        /*005c*/ 	.short	0x0
        /*005e*/ 	.short	0x0
        /*0060*/ 	.word	0x3
        /*0064*/ 	.word	.L_x_200@srel
        /*0068*/ 	.word	.L_x_201@srel
        /*006c*/ 	.word	.L_x_202@srel


	//   ....[1]....
        /*0070*/ 	.word	.L_x_203@srel
        /*0074*/ 	.short	0x0
        /*0076*/ 	.short	0x0
        /*0078*/ 	.word	0x3
        /*007c*/ 	.word	.L_x_204@srel
        /*0080*/ 	.word	.L_x_205@srel
        /*0084*/ 	.word	.L_x_206@srel


	//----- nvinfo : EIATTR_CRS_STACK_SIZE
	.align		4
.L_185:
        /*0088*/ 	.byte	0x04, 0x1e
        /*008a*/ 	.short	(.L_187 - .L_186)
.L_186:
        /*008c*/ 	.word	0x00000000


	//----- nvinfo : EIATTR_CBANK_PARAM_SIZE
	.align		4
.L_187:
        /*0090*/ 	.byte	0x03, 0x19
        /*0092*/ 	.short	0x0010


	//----- nvinfo : EIATTR_PARAM_CBANK
	.align		4
        /*0094*/ 	.byte	0x04, 0x0a
        /*0096*/ 	.short	(.L_189 - .L_188)
	.align		4
.L_188:
        /*0098*/ 	.word	index@(.nv.constant0._Z21activate_array_kernelPfi10ACTIVATION)
        /*009c*/ 	.short	0x0380
        /*009e*/ 	.short	0x0010


	//----- nvinfo : EIATTR_SW_WAR
	.align		4
.L_189:
        /*00a0*/ 	.byte	0x04, 0x36
        /*00a2*/ 	.short	(.L_191 - .L_190)
.L_190:
        /*00a4*/ 	.word	0x00000008
.L_191:


//--------------------- .nv.info._Z15add_bias_kernelPfS_iii --------------------------
	.section	.nv.info._Z15add_bias_kernelPfS_iii,"",@"SHT_CUDA_INFO"
	.sectionflags	@""
	.align	4


	//----- nvinfo : EIATTR_CUDA_API_VERSION
	.align		4
        /*0000*/ 	.byte	0x04, 0x37
        /*0002*/ 	.short	(.L_193 - .L_192)
.L_192:
        /*0004*/ 	.word	0x00000082


	//----- nvinfo : EIATTR_KPARAM_INFO
	.align		4
.L_193:
        /*0008*/ 	.byte	0x04, 0x17
        /*000a*/ 	.short	(.L_195 - .L_194)
.L_194:
        /*000c*/ 	.word	0x00000000
        /*0010*/ 	.short	0x0004
        /*0012*/ 	.short	0x0018
        /*0014*/ 	.byte	0x00, 0xf0, 0x11, 0x00


	//----- nvinfo : EIATTR_KPARAM_INFO
	.align		4
.L_195:
        /*0018*/ 	.byte	0x04, 0x17
        /*001a*/ 	.short	(.L_197 - .L_196)
.L_196:
        /*001c*/ 	.word	0x00000000
        /*0020*/ 	.short	0x0003
        /*0022*/ 	.short	0x0014
        /*0024*/ 	.byte	0x00, 0xf0, 0x11, 0x00


	//----- nvinfo : EIATTR_KPARAM_INFO
	.align		4
.L_197:
        /*0028*/ 	.byte	0x04, 0x17
        /*002a*/ 	.short	(.L_199 - .L_198)
.L_198:
        /*002c*/ 	.word	0x00000000
        /*0030*/ 	.short	0x0002
        /*0032*/ 	.short	0x0010
        /*0034*/ 	.byte	0x00, 0xf0, 0x11, 0x00


	//----- nvinfo : EIATTR_KPARAM_INFO
	.align		4
.L_199:
        /*0038*/ 	.byte	0x04, 0x17
        /*003a*/ 	.short	(.L_201 - .L_200)
.L_200:
        /*003c*/ 	.word	0x00000000
        /*0040*/ 	.short	0x0001
        /*0042*/ 	.short	0x0008
        /*0044*/ 	.byte	0x00, 0xf5, 0x21, 0x00


	//----- nvinfo : EIATTR_KPARAM_INFO
	.align		4
.L_201:
        /*0048*/ 	.byte	0x04, 0x17
        /*004a*/ 	.short	(.L_203 - .L_202)
.L_202:
        /*004c*/ 	.word	0x00000000
        /*0050*/ 	.short	0x0000
        /*0052*/ 	.short	0x0000
        /*0054*/ 	.byte	0x00, 0xf5, 0x21, 0x00


	//----- nvinfo : EIATTR_SPARSE_MMA_MASK
	.align		4
.L_203:
        /*0058*/ 	.byte	0x03, 0x50
        /*005a*/ 	.short	0x0000


	//----- nvinfo : EIATTR_MAXREG_COUNT
	.align		4
        /*005c*/ 	.byte	0x03, 0x1b
        /*005e*/ 	.short	0x00ff


	//----- nvinfo : EIATTR_MERCURY_ISA_VERSION
	.align		4
        /*0060*/ 	.byte	0x03, 0x5f
        /*0062*/ 	.short	0x0101


	//----- nvinfo : EIATTR_VRC_CTA_INIT_COUNT
	.align		4
        /*0064*/ 	.byte	0x02, 0x4a
	.zero		1
	.zero		1


	//----- nvinfo : EIATTR_EXIT_INSTR_OFFSETS
	.align		4
        /*0068*/ 	.byte	0x04, 0x1c
        /*006a*/ 	.short	(.L_205 - .L_204)


	//   ....[0]....
.L_204:
        /*006c*/ 	.word	0x000000d0


	//   ....[1]....
        /*0070*/ 	.word	0x00000440


	//----- nvinfo : EIATTR_CBANK_PARAM_SIZE
	.align		4
.L_205:
        /*0074*/ 	.byte	0x03, 0x19
        /*0076*/ 	.short	0x001c


	//----- nvinfo : EIATTR_PARAM_CBANK
	.align		4
        /*0078*/ 	.byte	0x04, 0x0a
        /*007a*/ 	.short	(.L_207 - .L_206)
	.align		4
.L_206:
        /*007c*/ 	.word	index@(.nv.constant0._Z15add_bias_kernelPfS_iii)
        /*0080*/ 	.short	0x0380
        /*0082*/ 	.short	0x001c


	//----- nvinfo : EIATTR_SW_WAR
	.align		4
.L_207:
        /*0084*/ 	.byte	0x04, 0x36
        /*0086*/ 	.short	(.L_209 - .L_208)
.L_208:
        /*0088*/ 	.word	0x00000008
.L_209:


//--------------------- .nv.info._Z17scale_bias_kernelPfS_ii --------------------------
	.section	.nv.info._Z17scale_bias_kernelPfS_ii,"",@"SHT_CUDA_INFO"
	.sectionflags	@""
	.align	4


	//----- nvinfo : EIATTR_CUDA_API_VERSION
	.align		4
        /*0000*/ 	.byte	0x04, 0x37
        /*0002*/ 	.short	(.L_211 - .L_210)
.L_210:
        /*0004*/ 	.word	0x00000082


	//----- nvinfo : EIATTR_KPARAM_INFO
	.align		4
.L_211:
        /*0008*/ 	.byte	0x04, 0x17
        /*000a*/ 	.short	(.L_213 - .L_212)
.L_212:
        /*000c*/ 	.word	0x00000000
        /*0010*/ 	.short	0x0003
        /*0012*/ 	.short	0x0014
        /*0014*/ 	.byte	0x00, 0xf0, 0x11, 0x00


	//----- nvinfo : EIATTR_KPARAM_INFO
	.align		4
.L_213:
        /*0018*/ 	.byte	0x04, 0x17
        /*001a*/ 	.short	(.L_215 - .L_214)
.L_214:
        /*001c*/ 	.word	0x00000000
        /*0020*/ 	.short	0x0002
        /*0022*/ 	.short	0x0010
        /*0024*/ 	.byte	0x00, 0xf0, 0x11, 0x00


	//----- nvinfo : EIATTR_KPARAM_INFO
	.align		4
.L_215:
        /*0028*/ 	.byte	0x04, 0x17
        /*002a*/ 	.short	(.L_217 - .L_216)
.L_216:
        /*002c*/ 	.word	0x00000000
        /*0030*/ 	.short	0x0001
        /*0032*/ 	.short	0x0008
        /*0034*/ 	.byte	0x00, 0xf5, 0x21, 0x00


	//----- nvinfo : EIATTR_KPARAM_INFO
	.align		4
.L_217:
        /*0038*/ 	.byte	0x04, 0x17
        /*003a*/ 	.short	(.L_219 - .L_218)
.L_218:
        /*003c*/ 	.word	0x00000000
        /*0040*/ 	.short	0x0000
        /*0042*/ 	.short	0x0000
        /*0044*/ 	.byte	0x00, 0xf5, 0x21, 0x00


	//----- nvinfo : EIATTR_SPARSE_MMA_MASK
	.align		4
.L_219:
        /*0048*/ 	.byte	0x03, 0x50
        /*004a*/ 	.short	0x0000


	//----- nvinfo : EIATTR_MAXREG_COUNT
	.align		4
        /*004c*/ 	.byte	0x03, 0x1b
        /*004e*/ 	.short	0x00ff


	//----- nvinfo : EIATTR_MERCURY_ISA_VERSION
	.align		4
        /*0050*/ 	.byte	0x03, 0x5f
        /*0052*/ 	.short	0x0101


	//----- nvinfo : EIATTR_VRC_CTA_INIT_COUNT
	.align		4
        /*0054*/ 	.byte	0x02, 0x4a
	.zero		1
	.zero		1


	//----- nvinfo : EIATTR_EXIT_INSTR_OFFSETS
	.align		4
        /*0058*/ 	.byte	0x04, 0x1c
        /*005a*/ 	.short	(.L_221 - .L_220)


	//   ....[0]....
.L_220:
        /*005c*/ 	.word	0x00000070


	//   ....[1]....
        /*0060*/ 	.word	0x00000160


	//----- nvinfo : EIATTR_CBANK_PARAM_SIZE
	.align		4
.L_221:
        /*0064*/ 	.byte	0x03, 0x19
        /*0066*/ 	.short	0x0018


	//----- nvinfo : EIATTR_PARAM_CBANK
	.align		4
        /*0068*/ 	.byte	0x04, 0x0a
        /*006a*/ 	.short	(.L_223 - .L_222)
	.align		4
.L_222:
        /*006c*/ 	.word	index@(.nv.constant0._Z17scale_bias_kernelPfS_ii)
        /*0070*/ 	.short	0x0380
        /*0072*/ 	.short	0x0018


	//----- nvinfo : EIATTR_SW_WAR
	.align		4
.L_223:
        /*0074*/ 	.byte	0x04, 0x36
        /*0076*/ 	.short	(.L_225 - .L_224)
.L_224:
        /*0078*/ 	.word	0x00000008
.L_225:


//--------------------- .nv.info._Z16normalize_kerneliPfS_S_iii --------------------------
	.section	.nv.info._Z16normalize_kerneliPfS_S_iii,"",@"SHT_CUDA_INFO"
	.sectionflags	@""
	.align	4


	//----- nvinfo : EIATTR_CUDA_API_VERSION
	.align		4
        /*0000*/ 	.byte	0x04, 0x37
        /*0002*/ 	.short	(.L_227 - .L_226)
.L_226:
        /*0004*/ 	.word	0x00000082


	//----- nvinfo : EIATTR_KPARAM_INFO
	.align		4
.L_227:
        /*0008*/ 	.byte	0x04, 0x17
        /*000a*/ 	.short	(.L_229 - .L_228)
.L_228:
        /*000c*/ 	.word	0x00000000
        /*0010*/ 	.short	0x0006
        /*0012*/ 	.short	0x0028
        /*0014*/ 	.byte	0x00, 0xf0, 0x11, 0x00


	//----- nvinfo : EIATTR_KPARAM_INFO
	.align		4
.L_229:
        /*0018*/ 	.byte	0x04, 0x17
        /*001a*/ 	.short	(.L_231 - .L_230)
.L_230:
        /*001c*/ 	.word	0x00000000
        /*0020*/ 	.short	0x0005
        /*0022*/ 	.short	0x0024
        /*0024*/ 	.byte	0x00, 0xf0, 0x11, 0x00


	//----- nvinfo : EIATTR_KPARAM_INFO
	.align		4
.L_231:
        /*0028*/ 	.byte	0x04, 0x17
        /*002a*/ 	.short	(.L_233 - .L_232)
.L_232:
        /*002c*/ 	.word	0x00000000
        /*0030*/ 	.short	0x0004
        /*0032*/ 	.short	0x0020
        /*0034*/ 	.byte	0x00, 0xf0, 0x11, 0x00


	//----- nvinfo : EIATTR_KPARAM_INFO
	.align		4
.L_233:
        /*0038*/ 	.byte	0x04, 0x17
        /*003a*/ 	.short	(.L_235 - .L_234)
.L_234:
        /*003c*/ 	.word	0x00000000
        /*0040*/ 	.short	0x0003
        /*0042*/ 	.short	0x0018
        /*0044*/ 	.byte	0x00, 0xf5, 0x21, 0x00


	//----- nvinfo : EIATTR_KPARAM_INFO
	.align		4
.L_235:
        /*0048*/ 	.byte	0x04, 0x17
        /*004a*/ 	.short	(.L_237 - .L_236)
.L_236:
        /*004c*/ 	.word	0x00000000
        /*0050*/ 	.short	0x0002
        /*0052*/ 	.short	0x0010
        /*0054*/ 	.byte	0x00, 0xf5, 0x21, 0x00


	//----- nvinfo : EIATTR_KPARAM_INFO
	.align		4
.L_237:
        /*0058*/ 	.byte	0x04, 0x17
        /*005a*/ 	.short	(.L_239 - .L_238)
.L_238:
        /*005c*/ 	.word	0x00000000
        /*0060*/ 	.short	0x0001
        /*0062*/ 	.short	0x0008
        /*0064*/ 	.byte	0x00, 0xf5, 0x21, 0x00


	//----- nvinfo : EIATTR_KPARAM_INFO
	.align		4
.L_239:
        /*0068*/ 	.byte	0x04, 0x17
        /*006a*/ 	.short	(.L_241 - .L_240)
.L_240:
        /*006c*/ 	.word	0x00000000
        /*0070*/ 	.short	0x0000
        /*0072*/ 	.short	0x0000
        /*0074*/ 	.byte	0x00, 0xf0, 0x11, 0x00


	//----- nvinfo : EIATTR_SPARSE_MMA_MASK
	.align		4
.L_241:
        /*0078*/ 	.byte	0x03, 0x50
        /*007a*/ 	.short	0x0000


	//----- nvinfo : EIATTR_MAXREG_COUNT
	.align		4
        /*007c*/ 	.byte	0x03, 0x1b
        /*007e*/ 	.short	0x00ff


	//----- nvinfo : EIATTR_MERCURY_ISA_VERSION
	.align		4
        /*0080*/ 	.byte	0x03, 0x5f
        /*0082*/ 	.short	0x0101


	//----- nvinfo : EIATTR_VRC_CTA_INIT_COUNT
	.align		4
        /*0084*/ 	.byte	0x02, 0x4a
	.zero		1
	.zero		1


	//----- nvinfo : EIATTR_EXIT_INSTR_OFFSETS
	.align		4
        /*0088*/ 	.byte	0x04, 0x1c
        /*008a*/ 	.short	(.L_243 - .L_242)


	//   ....[0]....
.L_242:
        /*008c*/ 	.word	0x000000a0


	//   ....[1]....
        /*0090*/ 	.word	0x00000630


	//----- nvinfo : EIATTR_CRS_STACK_SIZE
	.align		4
.L_243:
        /*0094*/ 	.byte	0x04, 0x1e
        /*0096*/ 	.short	(.L_245 - .L_244)
.L_244:
        /*0098*/ 	.word	0x00000000


	//----- nvinfo : EIATTR_CBANK_PARAM_SIZE
	.align		4
.L_245:
        /*009c*/ 	.byte	0x03, 0x19
        /*009e*/ 	.short	0x002c


	//----- nvinfo : EIATTR_PARAM_CBANK
	.align		4
        /*00a0*/ 	.byte	0x04, 0x0a
        /*00a2*/ 	.short	(.L_247 - .L_246)
	.align		4
.L_246:
        /*00a4*/ 	.word	index@(.nv.constant0._Z16normalize_kerneliPfS_S_iii)
        /*00a8*/ 	.short	0x0380
        /*00aa*/ 	.short	0x002c


	//----- nvinfo : EIATTR_SW_WAR
	.align		4
.L_247:
        /*00ac*/ 	.byte	0x04, 0x36
        /*00ae*/ 	.short	(.L_249 - .L_248)
.L_248:
        /*00b0*/ 	.word	0x00000008
.L_249:


//--------------------- .nv.info._Z17im2col_gpu_kerneliPKfiiiiiiiPf --------------------------
	.section	.nv.info._Z17im2col_gpu_kerneliPKfiiiiiiiPf,"",@"SHT_CUDA_INFO"
	.sectionflags	@""
	.align	4


	//----- nvinfo : EIATTR_CUDA_API_VERSION
	.align		4
        /*0000*/ 	.byte	0x04, 0x37
        /*0002*/ 	.short	(.L_251 - .L_250)
.L_250:
        /*0004*/ 	.word	0x00000082


	//----- nvinfo : EIATTR_KPARAM_INFO
	.align		4
.L_251:
        /*0008*/ 	.byte	0x04, 0x17
        /*000a*/ 	.short	(.L_253 - .L_252)
.L_252:
        /*000c*/ 	.word	0x00000000
        /*0010*/ 	.short	0x0009
        /*0012*/ 	.short	0x0030
        /*0014*/ 	.byte	0x00, 0xf5, 0x21, 0x00


	//----- nvinfo : EIATTR_KPARAM_INFO
	.align		4
.L_253:
        /*0018*/ 	.byte	0x04, 0x17
        /*001a*/ 	.short	(.L_255 - .L_254)
.L_254:
        /*001c*/ 	.word	0x00000000
        /*0020*/ 	.short	0x0008
        /*0022*/ 	.short	0x0028
        /*0024*/ 	.byte	0x00, 0xf0, 0x11, 0x00


	//----- nvinfo : EIATTR_KPARAM_INFO
	.align		4
.L_255:
        /*0028*/ 	.byte	0x04, 0x17
        /*002a*/ 	.short	(.L_257 - .L_256)
.L_256:
        /*002c*/ 	.word	0x00000000
        /*0030*/ 	.short	0x0007
        /*0032*/ 	.short	0x0024
        /*0034*/ 	.byte	0x00, 0xf0, 0x11, 0x00


	//----- nvinfo : EIATTR_KPARAM_INFO
	.align		4
.L_257:
        /*0038*/ 	.byte	0x04, 0x17
        /*003a*/ 	.short	(.L_259 - .L_258)
.L_258:
        /*003c*/ 	.word	0x00000000
        /*0040*/ 	.short	0x0006
        /*0042*/ 	.short	0x0020
        /*0044*/ 	.byte	0x00, 0xf0, 0x11, 0x00


	//----- nvinfo : EIATTR_KPARAM_INFO
	.align		4
.L_259:
        /*0048*/ 	.byte	0x04, 0x17
        /*004a*/ 	.short	(.L_261 - .L_260)
.L_260:
        /*004c*/ 	.word	0x00000000
        /*0050*/ 	.short	0x0005
        /*0052*/ 	.short	0x001c
        /*0054*/ 	.byte	0x00, 0xf0, 0x11, 0x00


	//----- nvinfo : EIATTR_KPARAM_INFO
	.align		4
.L_261:
        /*0058*/ 	.byte	0x04, 0x17
        /*005a*/ 	.short	(.L_263 - .L_262)
.L_262:
        /*005c*/ 	.word	0x00000000
        /*0060*/ 	.short	0x0004
        /*0062*/ 	.short	0x0018
        /*0064*/ 	.byte	0x00, 0xf0, 0x11, 0x00


	//----- nvinfo : EIATTR_KPARAM_INFO
	.align		4
.L_263:
        /*0068*/ 	.byte	0x04, 0x17
        /*006a*/ 	.short	(.L_265 - .L_264)
.L_264:
        /*006c*/ 	.word	0x00000000
        /*0070*/ 	.short	0x0003
        /*0072*/ 	.short	0x0014
        /*0074*/ 	.byte	0x00, 0xf0, 0x11, 0x00


	//----- nvinfo : EIATTR_KPARAM_INFO
	.align		4
.L_265:
        /*0078*/ 	.byte	0x04, 0x17
        /*007a*/ 	.short	(.L_267 - .L_266)
.L_266:
        /*007c*/ 	.word	0x00000000
        /*0080*/ 	.short	0x0002
        /*0082*/ 	.short	0x0010
        /*0084*/ 	.byte	0x00, 0xf0, 0x11, 0x00


	//----- nvinfo : EIATTR_KPARAM_INFO
	.align		4
.L_267:
        /*0088*/ 	.byte	0x04, 0x17
        /*008a*/ 	.short	(.L_269 - .L_268)
.L_268:
        /*008c*/ 	.word	0x00000000
        /*0090*/ 	.short	0x0001
        /*0092*/ 	.short	0x0008
        /*0094*/ 	.byte	0x00, 0xf5, 0x21, 0x00


	//----- nvinfo : EIATTR_KPARAM_INFO
	.align		4
.L_269:
        /*0098*/ 	.byte	0x04, 0x17
        /*009a*/ 	.short	(.L_271 - .L_270)
.L_270:
        /*009c*/ 	.word	0x00000000
        /*00a0*/ 	.short	0x0000
        /*00a2*/ 	.short	0x0000
        /*00a4*/ 	.byte	0x00, 0xf0, 0x11, 0x00


	//----- nvinfo : EIATTR_SPARSE_MMA_MASK
	.align		4
.L_271:
        /*00a8*/ 	.byte	0x03, 0x50
        /*00aa*/ 	.short	0x0000


	//----- nvinfo : EIATTR_MAXREG_COUNT
	.align		4
        /*00ac*/ 	.byte	0x03, 0x1b
        /*00ae*/ 	.short	0x00ff


	//----- nvinfo : EIATTR_MERCURY_ISA_VERSION
	.align		4
        /*00b0*/ 	.byte	0x03, 0x5f
        /*00b2*/ 	.short	0x0101


	//----- nvinfo : EIATTR_VRC_CTA_INIT_COUNT
	.align		4
        /*00b4*/ 	.byte	0x02, 0x4a
	.zero		1
	.zero		1


	//----- nvinfo : EIATTR_EXIT_INSTR_OFFSETS
	.align		4
        /*00b8*/ 	.byte	0x04, 0x1c
        /*00ba*/ 	.short	(.L_273 - .L_272)


	//   ....[0]....
.L_272:
        /*00bc*/ 	.word	0x00000070


	//   ....[1]....
        /*00c0*/ 	.word	0x000000a0


	//   ....[2]....
        /*00c4*/ 	.word	0x00001310


	//----- nvinfo : EIATTR_CRS_STACK_SIZE
	.align		4
.L_273:
        /*00c8*/ 	.byte	0x04, 0x1e
        /*00ca*/ 	.short	(.L_275 - .L_274)
.L_274:
        /*00cc*/ 	.word	0x00000000


	//----- nvinfo : EIATTR_CBANK_PARAM_SIZE
	.align		4
.L_275:
        /*00d0*/ 	.byte	0x03, 0x19
        /*00d2*/ 	.short	0x0038


	//----- nvinfo : EIATTR_PARAM_CBANK
	.align		4
        /*00d4*/ 	.byte	0x04, 0x0a
        /*00d6*/ 	.short	(.L_277 - .L_276)
	.align		4
.L_276:
        /*00d8*/ 	.word	index@(.nv.constant0._Z17im2col_gpu_kerneliPKfiiiiiiiPf)
        /*00dc*/ 	.short	0x0380
        /*00de*/ 	.short	0x0038


	//----- nvinfo : EIATTR_SW_WAR
	.align		4
.L_277:
        /*00e0*/ 	.byte	0x04, 0x36
        /*00e2*/ 	.short	(.L_279 - .L_278)
.L_278:
        /*00e4*/ 	.word	0x00000008
.L_279:


//--------------------- .nv.info._Z11fill_kernelifPfi --------------------------
	.section	.nv.info._Z11fill_kernelifPfi,"",@"SHT_CUDA_INFO"
	.sectionflags	@""
	.align	4


	//----- nvinfo : EIATTR_CUDA_API_VERSION
	.align		4
        /*0000*/ 	.byte	0x04, 0x37
        /*0002*/ 	.short	(.L_281 - .L_280)
.L_280:
        /*0004*/ 	.word	0x00000082


	//----- nvinfo : EIATTR_KPARAM_INFO
	.align		4
.L_281:
        /*0008*/ 	.byte	0x04, 0x17
        /*000a*/ 	.short	(.L_283 - .L_282)
.L_282:
        /*000c*/ 	.word	0x00000000
        /*0010*/ 	.short	0x0003
        /*0012*/ 	.short	0x0010
        /*0014*/ 	.byte	0x00, 0xf0, 0x11, 0x00


	//----- nvinfo : EIATTR_KPARAM_INFO
	.align		4
.L_283:
        /*0018*/ 	.byte	0x04, 0x17
        /*001a*/ 	.short	(.L_285 - .L_284)
.L_284:
        /*001c*/ 	.word	0x00000000
        /*0020*/ 	.short	0x0002
        /*0022*/ 	.short	0x0008
        /*0024*/ 	.byte	0x00, 0xf5, 0x21, 0x00


	//----- nvinfo : EIATTR_KPARAM_INFO
	.align		4
.L_285:
        /*0028*/ 	.byte	0x04, 0x17
        /*002a*/ 	.short	(.L_287 - .L_286)
.L_286:
        /*002c*/ 	.word	0x00000000
        /*0030*/ 	.short	0x0001
        /*0032*/ 	.short	0x0004
        /*0034*/ 	.byte	0x00, 0xf0, 0x11, 0x00


	//----- nvinfo : EIATTR_KPARAM_INFO
	.align		4
.L_287:
        /*0038*/ 	.byte	0x04, 0x17
        /*003a*/ 	.short	(.L_289 - .L_288)
.L_288:
        /*003c*/ 	.word	0x00000000
        /*0040*/ 	.short	0x0000
        /*0042*/ 	.short	0x0000
        /*0044*/ 	.byte	0x00, 0xf0, 0x11, 0x00


	//----- nvinfo : EIATTR_SPARSE_MMA_MASK
	.align		4
.L_289:
        /*0048*/ 	.byte	0x03, 0x50
        /*004a*/ 	.short	0x0000


	//----- nvinfo : EIATTR_MAXREG_COUNT
	.align		4
        /*004c*/ 	.byte	0x03, 0x1b
        /*004e*/ 	.short	0x00ff


	//----- nvinfo : EIATTR_MERCURY_ISA_VERSION
	.align		4
        /*0050*/ 	.byte	0x03, 0x5f
        /*0052*/ 	.short	0x0101


	//----- nvinfo : EIATTR_VRC_CTA_INIT_COUNT
	.align		4
        /*0054*/ 	.byte	0x02, 0x4a
	.zero		1
	.zero		1


	//----- nvinfo : EIATTR_EXIT_INSTR_OFFSETS
	.align		4
        /*0058*/ 	.byte	0x04, 0x1c
        /*005a*/ 	.short	(.L_291 - .L_290)


	//   ....[0]....
.L_290:
        /*005c*/ 	.word	0x000000a0


	//   ....[1]....
        /*0060*/ 	.word	0x00000120


	//----- nvinfo : EIATTR_CBANK_PARAM_SIZE
	.align		4
.L_291:
        /*0064*/ 	.byte	0x03, 0x19
        /*0066*/ 	.short	0x0014


	//----- nvinfo : EIATTR_PARAM_CBANK
	.align		4
        /*0068*/ 	.byte	0x04, 0x0a
        /*006a*/ 	.short	(.L_293 - .L_292)
	.align		4
.L_292:
        /*006c*/ 	.word	index@(.nv.constant0._Z11fill_kernelifPfi)
        /*0070*/ 	.short	0x0380
        /*0072*/ 	.short	0x0014


	//----- nvinfo : EIATTR_SW_WAR
	.align		4
.L_293:
        /*0074*/ 	.byte	0x04, 0x36
        /*0076*/ 	.short	(.L_295 - .L_294)
.L_294:
        /*0078*/ 	.word	0x00000008
.L_295:


//--------------------- .nv.callgraph             --------------------------
	.section	.nv.callgraph,"",@"SHT_CUDA_CALLGRAPH"
	.align	4
	.sectionentsize	8
	.align		4
        /*0000*/ 	.word	0x00000000
	.align		4
        /*0004*/ 	.word	0xffffffff
	.align		4
        /*0008*/ 	.word	0x00000000
	.align		4
        /*000c*/ 	.word	0xfffffffe
	.align		4
        /*0010*/ 	.word	0x00000000
	.align		4
        /*0014*/ 	.word	0xfffffffd
	.align		4
        /*0018*/ 	.word	0x00000000
	.align		4
        /*001c*/ 	.word	0xfffffffc


//--------------------- .nv.constant2._Z21activate_array_kernelPfi10ACTIVATION --------------------------
	.section	.nv.constant2._Z21activate_array_kernelPfi10ACTIVATION,"a",@progbits
	.sectionflags	@""
	.align	4
.nv.constant2._Z21activate_array_kernelPfi10ACTIVATION:
        /*0000*/ 	.byte	0x10, 0x02, 0x00, 0x00, 0x90, 0x03, 0x00, 0x00, 0xa0, 0x01, 0x00, 0x00, 0xf0, 0x07, 0x00, 0x00
        /*0010*/ 	.byte	0xb0, 0x07, 0x00, 0x00, 0x90, 0x06, 0x00, 0x00


//--------------------- .text._Z14softmax_kernelPfiiiiiifS_ --------------------------
	.section	.text._Z14softmax_kernelPfiiiiiifS_,"ax",@progbits
	.align	128
        .global         _Z14softmax_kernelPfiiiiiifS_
        .type           _Z14softmax_kernelPfiiiiiifS_,@function
        .size           _Z14softmax_kernelPfiiiiiifS_,(.L_x_207 - _Z14softmax_kernelPfiiiiiifS_)
        .other          _Z14softmax_kernelPfiiiiiifS_,@"STO_CUDA_ENTRY STV_DEFAULT"
_Z14softmax_kernelPfiiiiiifS_:
.text._Z14softmax_kernelPfiiiiiifS_:
[----:B------:R-:W-:Y:S01]  /*0000*/  LDC R1, c[0x0][0x37c] ;  /* 0x0000df00ff017b82 */ /* 0x000fe20000000800 */
[----:B------:R-:W0:Y:S07]  /*0010*/  S2R R5, SR_TID.X ;  /* 0x0000000000057919 */ /* 0x000e2e0000002100 */
[----:B------:R-:W-:Y:S01]  /*0020*/  S2UR UR4, SR_CTAID.X ;  /* 0x00000000000479c3 */ /* 0x000fe20000002500 */
[----:B------:R-:W1:Y:S01]  /*0030*/  LDCU UR6, c[0x0][0x370] ;  /* 0x00006e00ff0677ac */ /* 0x000e620008000800 */
[----:B------:R-:W2:Y:S06]  /*0040*/  LDCU UR7, c[0x0][0x38c] ;  /* 0x00007180ff0777ac */ /* 0x000eac0008000800 */
[----:B------:R-:W1:Y:S08]  /*0050*/  S2UR UR5, SR_CTAID.Y ;  /* 0x00000000000579c3 */ /* 0x000e700000002600 */
[----:B------:R-:W2:Y:S08]  /*0060*/  LDC R7, c[0x0][0x394] ;  /* 0x0000e500ff077b82 */ /* 0x000eb00000000800 */
[----:B------:R-:W0:Y:S01]  /*0070*/  LDC R0, c[0x0][0x360] ;  /* 0x0000d800ff007b82 */ /* 0x000e220000000800 */
[----:B-1----:R-:W-:Y:S01]  /*0080*/  UIMAD UR4, UR5, UR6, UR4 ;  /* 0x00000006050472a4 */ /* 0x002fe2000f8e0204 */
[----:B--2---:R-:W-:-:S05]  /*0090*/  IMAD R3, R7, UR7, RZ ;  /* 0x0000000707037c24 */ /* 0x004fca000f8e02ff */
[----:B0-----:R-:W-:-:S05]  /*00a0*/  IMAD R0, R0, UR4, R5 ;  /* 0x0000000400007c24 */ /* 0x001fca000f8e0205 */
[----:B------:R-:W-:-:S13]  /*00b0*/  ISETP.GE.AND P0, PT, R0, R3, PT ;  /* 0x000000030000720c */ /* 0x000fda0003f06270 */
[----:B------:R-:W-:Y:S05]  /*00c0*/  @P0 EXIT ;  /* 0x000000000000094d */ /* 0x000fea0003800000 */
[----:B------:R-:W-:Y:S01]  /*00d0*/  IABS R5, R7 ;  /* 0x0000000700057213 */ /* 0x000fe20000000000 */
[----:B------:R-:W0:Y:S03]  /*00e0*/  LDCU UR5, c[0x0][0x398] ;  /* 0x00007300ff0577ac */ /* 0x000e260008000800 */
[----:B------:R-:W1:Y:S01]  /*00f0*/  I2F.RP R4, R5 ;  /* 0x0000000500047306 */ /* 0x000e620000209400 */
[----:B------:R-:W2:Y:S01]  /*0100*/  LDCU UR4, c[0x0][0x390] ;  /* 0x00007200ff0477ac */ /* 0x000ea20008000800 */
[----:B------:R-:W3:Y:S01]  /*0110*/  LDCU.64 UR6, c[0x0][0x380] ;  /* 0x00007000ff0677ac */ /* 0x000ee20008000a00 */
[----:B------:R-:W4:Y:S01]  /*0120*/  LDCU.64 UR10, c[0x0][0x3a8] ;  /* 0x00007500ff0a77ac */ /* 0x000f220008000a00 */
[----:B------:R-:W0:Y:S04]  /*0130*/  LDCU.64 UR8, c[0x0][0x358] ;  /* 0x00006b00ff0877ac */ /* 0x000e280008000a00 */
[----:B-1----:R-:W1:Y:S02]  /*0140*/  MUFU.RCP R4, R4 ;  /* 0x0000000400047308 */ /* 0x002e640000001000 */
[----:B-1----:R-:W-:-:S06]  /*0150*/  IADD3 R2, PT, PT, R4, 0xffffffe, RZ ;  /* 0x0ffffffe04027810 */ /* 0x002fcc0007ffe0ff */
[----:B------:R1:W5:Y:S02]  /*0160*/  F2I.FTZ.U32.TRUNC.NTZ R3, R2 ;  /* 0x0000000200037305 */ /* 0x000364000021f000 */
[----:B-1----:R-:W-:Y:S01]  /*0170*/  HFMA2 R2, -RZ, RZ, 0, 0 ;  /* 0x00000000ff027431 */ /* 0x002fe200000001ff */
[----:B-----5:R-:W-:-:S05]  /*0180*/  IADD3 R6, PT, PT, RZ, -R3, RZ ;  /* 0x80000003ff067210 */ /* 0x020fca0007ffe0ff */
[----:B------:R-:W-:Y:S01]  /*0190*/  IMAD R9, R6, R5, RZ ;  /* 0x0000000506097224 */ /* 0x000fe200078e02ff */
[----:B------:R-:W-:-:S03]  /*01a0*/  IABS R6, R0 ;  /* 0x0000000000067213 */ /* 0x000fc60000000000 */
[----:B------:R-:W-:Y:S01]  /*01b0*/  IMAD.HI.U32 R3, R3, R9, R2 ;  /* 0x0000000903037227 */ /* 0x000fe200078e0002 */
[----:B------:R-:W-:-:S04]  /*01c0*/  LOP3.LUT R2, R0, R7, RZ, 0x3c, !PT ;  /* 0x0000000700027212 */ /* 0x000fc800078e3cff */
[----:B------:R-:W-:Y:S01]  /*01d0*/  ISETP.GE.AND P2, PT, R2, RZ, PT ;  /* 0x000000ff0200720c */ /* 0x000fe20003f46270 */
[----:B------:R-:W-:-:S05]  /*01e0*/  IMAD.HI.U32 R3, R3, R6, RZ ;  /* 0x0000000603037227 */ /* 0x000fca00078e00ff */
[----:B------:R-:W-:-:S05]  /*01f0*/  IADD3 R4, PT, PT, -R3, RZ, RZ ;  /* 0x000000ff03047210 */ /* 0x000fca0007ffe1ff */
[----:B------:R-:W-:-:S05]  /*0200*/  IMAD R4, R5, R4, R6 ;  /* 0x0000000405047224 */ /* 0x000fca00078e0206 */
[----:B------:R-:W-:-:S13]  /*0210*/  ISETP.GT.U32.AND P1, PT, R5, R4, PT ;  /* 0x000000040500720c */ /* 0x000fda0003f24070 */
[-C--:B------:R-:W-:Y:S02]  /*0220*/  @!P1 IADD3 R4, PT, PT, R4, -R5.reuse, RZ ;  /* 0x8000000504049210 */ /* 0x080fe40007ffe0ff */
[----:B------:R-:W-:Y:S02]  /*0230*/  @!P1 IADD3 R3, PT, PT, R3, 0x1, RZ ;  /* 0x0000000103039810 */ /* 0x000fe40007ffe0ff */
[----:B------:R-:W-:Y:S02]  /*0240*/  ISETP.GE.U32.AND P0, PT, R4, R5, PT ;  /* 0x000000050400720c */ /* 0x000fe40003f06070 */
[----:B------:R-:W-:-:S11]  /*0250*/  ISETP.NE.AND P1, PT, R7, RZ, PT ;  /* 0x000000ff0700720c */ /* 0x000fd60003f25270 */
[----:B------:R-:W-:-:S04]  /*0260*/  @P0 IADD3 R3, PT, PT, R3, 0x1, RZ ;  /* 0x0000000103030810 */ /* 0x000fc80007ffe0ff */
[----:B------:R-:W-:Y:S02]  /*0270*/  @!P2 IADD3 R3, PT, PT, -R3, RZ, RZ ;  /* 0x000000ff0303a210 */ /* 0x000fe40007ffe1ff */
[----:B------:R-:W-:-:S04]  /*0280*/  @!P1 LOP3.LUT R3, RZ, R7, RZ, 0x33, !PT ;  /* 0x00000007ff039212 */ /* 0x000fc800078e33ff */
[C---:B------:R-:W-:Y:S01]  /*0290*/  IADD3 R2, PT, PT, -R3.reuse, RZ, RZ ;  /* 0x000000ff03027210 */ /* 0x040fe20007ffe1ff */
[----:B--2---:R-:W-:-:S04]  /*02a0*/  IMAD R3, R3, UR4, RZ ;  /* 0x0000000403037c24 */ /* 0x004fc8000f8e02ff */
[----:B------:R-:W-:-:S04]  /*02b0*/  IMAD R0, R7, R2, R0 ;  /* 0x0000000207007224 */ /* 0x000fc800078e0200 */
[----:B0-----:R-:W-:Y:S01]  /*02c0*/  IMAD R0, R0, UR5, RZ ;  /* 0x0000000500007c24 */ /* 0x001fe2000f8e02ff */
[----:B------:R-:W0:Y:S04]  /*02d0*/  LDCU UR5, c[0x0][0x388] ;  /* 0x00007100ff0577ac */ /* 0x000e280008000800 */
[----:B------:R-:W-:Y:S02]  /*02e0*/  SHF.R.S32.HI R2, RZ, 0x1f, R0 ;  /* 0x0000001fff027819 */ /* 0x000fe40000011400 */
[----:B------:R-:W-:-:S04]  /*02f0*/  IADD3 R0, P0, PT, R3, R0, RZ ;  /* 0x0000000003007210 */ /* 0x000fc80007f1e0ff */
[----:B------:R-:W-:Y:S02]  /*0300*/  SHF.L.U32 R12, R0, 0x2, RZ ;  /* 0x00000002000c7819 */ /* 0x000fe400000006ff */
[----:B------:R-:W-:Y:S02]  /*0310*/  LEA.HI.X.SX32 R3, R3, R2, 0x1, P0 ;  /* 0x0000000203037211 */ /* 0x000fe400000f0eff */
[----:B---3--:R-:W-:Y:S02]  /*0320*/  IADD3 R14, P0, PT, R12, UR6, RZ ;  /* 0x000000060c0e7c10 */ /* 0x008fe4000ff1e0ff */
[----:B------:R-:W-:Y:S01]  /*0330*/  SHF.L.U64.HI R0, R0, 0x2, R3 ;  /* 0x0000000200007819 */ /* 0x000fe20000010203 */
[----:B0-----:R-:W-:Y:S01]  /*0340*/  UISETP.GE.AND UP0, UPT, UR5, 0x1, UPT ;  /* 0x000000010500788c */ /* 0x001fe2000bf06270 */
[----:B----4-:R-:W-:Y:S02]  /*0350*/  IADD3 R12, P1, PT, R12, UR10, RZ ;  /* 0x0000000a0c0c7c10 */ /* 0x010fe4000ff3e0ff */
[----:B------:R-:W-:-:S02]  /*0360*/  IADD3.X R15, PT, PT, R0, UR7, RZ, P0, !PT ;  /* 0x00000007000f7c10 */ /* 0x000fc400087fe4ff */
[----:B------:R-:W-:Y:S02]  /*0370*/  IADD3.X R13, PT, PT, R0, UR11, RZ, P1, !PT ;  /* 0x0000000b000d7c10 */ /* 0x000fe40008ffe4ff */
[----:B------:R-:W-:Y:S02]  /*0380*/  MOV R3, 0xff800000 ;  /* 0xff80000000037802 */ /* 0x000fe40000000f00 */
[----:B------:R-:W-:Y:S05]  /*0390*/  BRA.U !UP0, `(.L_x_0) ;  /* 0x0000000d085c7547 */ /* 0x000fea000b800000 */
[----:B------:R-:W-:Y:S01]  /*03a0*/  UISETP.GE.U32.AND UP1, UPT, UR5, 0x10, UPT ;  /* 0x000000100500788c */ /* 0x000fe2000bf26070 */
[----:B------:R-:W-:Y:S01]  /*03b0*/  MOV R3, 0xff800000 ;  /* 0xff80000000037802 */ /* 0x000fe20000000f00 */
[----:B------:R-:W-:Y:S01]  /*03c0*/  ULOP3.LUT UR6, UR5, 0xf, URZ, 0xc0, !UPT ;  /* 0x0000000f05067892 */ /* 0x000fe2000f8ec0ff */
[----:B------:R-:W-:-:S03]  /*03d0*/  UMOV UR4, URZ ;  /* 0x000000ff00047c82 */ /* 0x000fc60008000000 */
[----:B------:R-:W-:-:S03]  /*03e0*/  UISETP.NE.AND UP0, UPT, UR6, URZ, UPT ;  /* 0x000000ff0600728c */ /* 0x000fc6000bf05270 */
[----:B------:R-:W-:Y:S08]  /*03f0*/  BRA.U !UP1, `(.L_x_1) ;  /* 0x0000000509a47547 */ /* 0x000ff0000b800000 */
[----:B------:R-:W0:Y:S01]  /*0400*/  LDC R0, c[0x0][0x39c] ;  /* 0x0000e700ff007b82 */ /* 0x000e220000000800 */
[----:B------:R-:W-:Y:S01]  /*0410*/  HFMA2 R5, -RZ, RZ, 0, 0 ;  /* 0x00000000ff057431 */ /* 0x000fe200000001ff */
[----:B------:R-:W-:Y:S01]  /*0420*/  ULOP3.LUT UR4, UR5, 0x7ffffff0, URZ, 0xc0, !UPT ;  /* 0x7ffffff005047892 */ /* 0x000fe2000f8ec0ff */
[----:B------:R-:W-:-:S03]  /*0430*/  MOV R3, 0xff800000 ;  /* 0xff80000000037802 */ /* 0x000fc60000000f00 */
[----:B------:R-:W-:-:S12]  /*0440*/  UIADD3 UR5, UPT, UPT, -UR4, URZ, URZ ;  /* 0x000000ff04057290 */ /* 0x000fd8000fffe1ff */
.L_x_2:
[----:B------:R-:W-:-:S05]  /*0450*/  IMAD.WIDE R10, R5, 0x4, R14 ;  /* 0x00000004050a7825 */ /* 0x000fca00078e020e */
[----:B------:R-:W2:Y:S01]  /*0460*/  LDG.E R4, desc[UR8][R10.64] ;  /* 0x000000080a047981 */ /* 0x000ea2000c1e1900 */
[----:B0-----:R-:W-:-:S05]  /*0470*/  IMAD.WIDE R16, R0, 0x4, R10 ;  /* 0x0000000400107825 */ /* 0x001fca00078e020a */
[----:B------:R-:W3:Y:S01]  /*0480*/  LDG.E R2, desc[UR8][R16.64] ;  /* 0x0000000810027981 */ /* 0x000ee2000c1e1900 */
[----:B------:R-:W-:-:S05]  /*0490*/  IMAD.WIDE R18, R0, 0x4, R16 ;  /* 0x0000000400127825 */ /* 0x000fca00078e0210 */
[----:B------:R0:W4:Y:S01]  /*04a0*/  LDG.E R6, desc[UR8][R18.64] ;  /* 0x0000000812067981 */ /* 0x000122000c1e1900 */
[----:B------:R-:W-:-:S05]  /*04b0*/  IMAD.WIDE R20, R0, 0x4, R18 ;  /* 0x0000000400147825 */ /* 0x000fca00078e0212 */
[----:B------:R1:W5:Y:S01]  /*04c0*/  LDG.E R7, desc[UR8][R20.64] ;  /* 0x0000000814077981 */ /* 0x000362000c1e1900 */
[----:B------:R-:W-:-:S05]  /*04d0*/  IMAD.WIDE R28, R0, 0x4, R20 ;  /* 0x00000004001c7825 */ /* 0x000fca00078e0214 */
[----:B------:R-:W5:Y:S01]  /*04e0*/  LDG.E R8, desc[UR8][R28.64] ;  /* 0x000000081c087981 */ /* 0x000f62000c1e1900 */
[----:B0-----:R-:W-:-:S05]  /*04f0*/  IMAD.WIDE R18, R0, 0x4, R28 ;  /* 0x0000000400127825 */ /* 0x001fca00078e021c */
[----:B------:R-:W5:Y:S01]  /*0500*/  LDG.E R9, desc[UR8][R18.64] ;  /* 0x0000000812097981 */ /* 0x000f62000c1e1900 */
[----:B-1----:R-:W-:-:S05]  /*0510*/  IMAD.WIDE R20, R0, 0x4, R18 ;  /* 0x0000000400147825 */ /* 0x002fca00078e0212 */
[----:B------:R-:W5:Y:S01]  /*0520*/  LDG.E R27, desc[UR8][R20.64] ;  /* 0x00000008141b7981 */ /* 0x000f62000c1e1900 */
[----:B------:R-:W-:-:S05]  /*0530*/  IMAD.WIDE R22, R0, 0x4, R20 ;  /* 0x0000000400167825 */ /* 0x000fca00078e0214 */
[----:B------:R0:W5:Y:S02]  /*0540*/  LDG.E R26, desc[UR8][R22.64] ;  /* 0x00000008161a7981 */ /* 0x000164000c1e1900 */
[----:B0-----:R-:W-:-:S05]  /*0550*/  IMAD.WIDE R22, R0, 0x4, R22 ;  /* 0x0000000400167825 */ /* 0x001fca00078e0216 */
[----:B------:R-:W5:Y:S01]  /*0560*/  LDG.E R11, desc[UR8][R22.64] ;  /* 0x00000008160b7981 */ /* 0x000f62000c1e1900 */
[----:B------:R-:W-:-:S05]  /*0570*/  IMAD.WIDE R24, R0, 0x4, R22 ;  /* 0x0000000400187825 */ /* 0x000fca00078e0216 */
[----:B------:R-:W5:Y:S01]  /*0580*/  LDG.E R10, desc[UR8][R24.64] ;  /* 0x00000008180a7981 */ /* 0x000f62000c1e1900 */
[----:B------:R-:W-:-:S05]  /*0590*/  IMAD.WIDE R16, R0, 0x4, R24 ;  /* 0x0000000400107825 */ /* 0x000fca00078e0218 */
[----:B------:R0:W5:Y:S02]  /*05a0*/  LDG.E R28, desc[UR8][R16.64] ;  /* 0x00000008101c7981 */ /* 0x000164000c1e1900 */
[----:B0-----:R-:W-:-:S05]  /*05b0*/  IMAD.WIDE R16, R0, 0x4, R16 ;  /* 0x0000000400107825 */ /* 0x001fca00078e0210 */
[----:B------:R0:W5:Y:S01]  /*05c0*/  LDG.E R29, desc[UR8][R16.64] ;  /* 0x00000008101d7981 */ /* 0x000162000c1e1900 */
[----:B------:R-:W-:-:S05]  /*05d0*/  IMAD.WIDE R18, R0, 0x4, R16 ;  /* 0x0000000400127825 */ /* 0x000fca00078e0210 */
[----:B------:R-:W5:Y:S01]  /*05e0*/  LDG.E R16, desc[UR8][R18.64] ;  /* 0x0000000812107981 */ /* 0x000f62000c1e1900 */
[----:B------:R-:W-:-:S04]  /*05f0*/  IMAD.WIDE R20, R0, 0x4, R18 ;  /* 0x0000000400147825 */ /* 0x000fc800078e0212 */
[C---:B------:R-:W-:Y:S01]  /*0600*/  IMAD.WIDE R22, R0.reuse, 0x4, R20 ;  /* 0x0000000400167825 */ /* 0x040fe200078e0214 */
[----:B------:R1:W5:Y:S04]  /*0610*/  LDG.E R18, desc[UR8][R20.64] ;  /* 0x0000000814127981 */ /* 0x000368000c1e1900 */
[----:B------:R-:W5:Y:S01]  /*0620*/  LDG.E R19, desc[UR8][R22.64] ;  /* 0x0000000816137981 */ /* 0x000f62000c1e1900 */
[----:B------:R-:W-:-:S06]  /*0630*/  IMAD.WIDE R24, R0, 0x4, R22 ;  /* 0x0000000400187825 */ /* 0x000fcc00078e0216 */
[----:B------:R-:W5:Y:S01]  /*0640*/  LDG.E R24, desc[UR8][R24.64] ;  /* 0x0000000818187981 */ /* 0x000f62000c1e1900 */
[----:B------:R-:W-:Y:S01]  /*0650*/  UIADD3 UR5, UPT, UPT, UR5, 0x10, URZ ;  /* 0x0000001005057890 */ /* 0x000fe2000fffe0ff */
[----:B------:R-:W-:-:S03]  /*0660*/  LEA R5, R0, R5, 0x4 ;  /* 0x0000000500057211 */ /* 0x000fc600078e20ff */
[----:B------:R-:W-:Y:S01]  /*0670*/  UISETP.NE.AND UP1, UPT, UR5, URZ, UPT ;  /* 0x000000ff0500728c */ /* 0x000fe2000bf25270 */
[----:B--2---:R-:W0:Y:S08]  /*0680*/  F2I.TRUNC.NTZ R4, R4 ;  /* 0x0000000400047305 */ /* 0x004e30000020f100 */
[----:B---3--:R-:W1:Y:S01]  /*0690*/  F2I.TRUNC.NTZ R2, R2 ;  /* 0x0000000200027305 */ /* 0x008e62000020f100 */
[----:B0-----:R-:W-:-:S07]  /*06a0*/  I2FP.F32.S32 R17, R4 ;  /* 0x0000000400117245 */ /* 0x001fce0000201400 */
[----:B----4-:R-:W0:Y:S01]  /*06b0*/  F2I.TRUNC.NTZ R6, R6 ;  /* 0x0000000600067305 */ /* 0x010e22000020f100 */
[----:B------:R-:W-:-:S04]  /*06c0*/  FSETP.GEU.AND P0, PT, R3, R17, PT ;  /* 0x000000110300720b */ /* 0x000fc80003f0e000 */
[----:B------:R-:W-:-:S03]  /*06d0*/  FSEL R3, R17, R3, !P0 ;  /* 0x0000000311037208 */ /* 0x000fc60004000000 */
[----:B-----5:R-:W2:Y:S01]  /*06e0*/  F2I.TRUNC.NTZ R7, R7 ;  /* 0x0000000700077305 */ /* 0x020ea2000020f100 */
[----:B-1----:R-:W-:-:S04]  /*06f0*/  I2FP.F32.S32 R20, R2 ;  /* 0x0000000200147245 */ /* 0x002fc80000201400 */
[----:B------:R-:W-:-:S03]  /*0700*/  FSETP.GEU.AND P0, PT, R3, R20, PT ;  /* 0x000000140300720b */ /* 0x000fc60003f0e000 */
[----:B------:R-:W1:Y:S01]  /*0710*/  F2I.TRUNC.NTZ R8, R8 ;  /* 0x0000000800087305 */ /* 0x000e62000020f100 */
[----:B------:R-:W-:Y:S02]  /*0720*/  FSEL R3, R20, R3, !P0 ;  /* 0x0000000314037208 */ /* 0x000fe40004000000 */
[----:B0-----:R-:W-:-:S04]  /*0730*/  I2FP.F32.S32 R20, R6 ;  /* 0x0000000600147245 */ /* 0x001fc80000201400 */
[----:B------:R-:W-:Y:S01]  /*0740*/  FSETP.GEU.AND P0, PT, R3, R20, PT ;  /* 0x000000140300720b */ /* 0x000fe20003f0e000 */
[----:B------:R-:W0:Y:S01]  /*0750*/  F2I.TRUNC.NTZ R9, R9 ;  /* 0x0000000900097305 */ /* 0x000e22000020f100 */
[----:B--2---:R-:W-:Y:S02]  /*0760*/  I2FP.F32.S32 R2, R7 ;  /* 0x0000000700027245 */ /* 0x004fe40000201400 */
[----:B------:R-:W-:-:S04]  /*0770*/  FSEL R3, R20, R3, !P0 ;  /* 0x0000000314037208 */ /* 0x000fc80004000000 */
[----:B------:R-:W-:Y:S01]  /*0780*/  FSETP.GEU.AND P0, PT, R3, R2, PT ;  /* 0x000000020300720b */ /* 0x000fe20003f0e000 */
[----:B------:R-:W2:Y:S03]  /*0790*/  F2I.TRUNC.NTZ R27, R27 ;  /* 0x0000001b001b7305 */ /* 0x000ea6000020f100 */
[----:B------:R-:W-:Y:S02]  /*07a0*/  FSEL R2, R2, R3, !P0 ;  /* 0x0000000302027208 */ /* 0x000fe40004000000 */
[----:B-1----:R-:W-:-:S03]  /*07b0*/  I2FP.F32.S32 R3, R8 ;  /* 0x0000000800037245 */ /* 0x002fc60000201400 */
[----:B------:R-:W1:Y:S01]  /*07c0*/  F2I.TRUNC.NTZ R26, R26 ;  /* 0x0000001a001a7305 */ /* 0x000e62000020f100 */
[----:B------:R-:W-:-:S04]  /*07d0*/  FSETP.GEU.AND P0, PT, R2, R3, PT ;  /* 0x000000030200720b */ /* 0x000fc80003f0e000 */
[----:B------:R-:W-:Y:S02]  /*07e0*/  FSEL R2, R3, R2, !P0 ;  /* 0x0000000203027208 */ /* 0x000fe40004000000 */
[----:B0-----:R-:W-:Y:S01]  /*07f0*/  I2FP.F32.S32 R3, R9 ;  /* 0x0000000900037245 */ /* 0x001fe20000201400 */
[----:B------:R-:W0:Y:S03]  /*0800*/  F2I.TRUNC.NTZ R11, R11 ;  /* 0x0000000b000b7305 */ /* 0x000e26000020f100 */
[----:B------:R-:W-:-:S04]  /*0810*/  FSETP.GEU.AND P0, PT, R2, R3, PT ;  /* 0x000000030200720b */ /* 0x000fc80003f0e000 */
[----:B------:R-:W-:Y:S01]  /*0820*/  FSEL R2, R3, R2, !P0 ;  /* 0x0000000203027208 */ /* 0x000fe20004000000 */
[----:B------:R-:W3:Y:S01]  /*0830*/  F2I.TRUNC.NTZ R10, R10 ;  /* 0x0000000a000a7305 */ /* 0x000ee2000020f100 */
[----:B--2---:R-:W-:-:S04]  /*0840*/  I2FP.F32.S32 R3, R27 ;  /* 0x0000001b00037245 */ /* 0x004fc80000201400 */
[----:B------:R-:W-:-:S03]  /*0850*/  FSETP.GEU.AND P0, PT, R2, R3, PT ;  /* 0x000000030200720b */ /* 0x000fc60003f0e000 */
[----:B------:R-:W2:Y:S01]  /*0860*/  F2I.TRUNC.NTZ R28, R28 ;  /* 0x0000001c001c7305 */ /* 0x000ea2000020f100 */
[----:B------:R-:W-:Y:S02]  /*0870*/  FSEL R2, R3, R2, !P0 ;  /* 0x0000000203027208 */ /* 0x000fe40004000000 */
[----:B-1----:R-:W-:-:S04]  /*0880*/  I2FP.F32.S32 R3, R26 ;  /* 0x0000001a00037245 */ /* 0x002fc80000201400 */
[----:B------:R-:W-:Y:S01]  /*0890*/  FSETP.GEU.AND P0, PT, R2, R3, PT ;  /* 0x000000030200720b */ /* 0x000fe20003f0e000 */
[----:B------:R-:W1:Y:S03]  /*08a0*/  F2I.TRUNC.NTZ R29, R29 ;  /* 0x0000001d001d7305 */ /* 0x000e66000020f100 */
[----:B------:R-:W-:Y:S02]  /*08b0*/  FSEL R2, R3, R2, !P0 ;  /* 0x0000000203027208 */ /* 0x000fe40004000000 */
[----:B0-----:R-:W-:-:S03]  /*08c0*/  I2FP.F32.S32 R3, R11 ;  /* 0x0000000b00037245 */ /* 0x001fc60000201400 */
[----:B------:R-:W-:Y:S01]  /*08d0*/  F2I.TRUNC.NTZ R16, R16 ;  /* 0x0000001000107305 */ /* 0x000fe2000020f100 */
[----:B------:R-:W-:-:S04]  /*08e0*/  FSETP.GEU.AND P0, PT, R2, R3, PT ;  /* 0x000000030200720b */ /* 0x000fc80003f0e000 */
[----:B------:R-:W-:Y:S02]  /*08f0*/  FSEL R2, R3, R2, !P0 ;  /* 0x0000000203027208 */ /* 0x000fe40004000000 */
[----:B---3--:R-:W-:Y:S01]  /*0900*/  I2FP.F32.S32 R3, R10 ;  /* 0x0000000a00037245 */ /* 0x008fe20000201400 */
[----:B------:R-:W-:Y:S03]  /*0910*/  F2I.TRUNC.NTZ R18, R18 ;  /* 0x0000001200127305 */ /* 0x000fe6000020f100 */
[----:B------:R-:W-:-:S04]  /*0920*/  FSETP.GEU.AND P0, PT, R2, R3, PT ;  /* 0x000000030200720b */ /* 0x000fc80003f0e000 */
[----:B------:R-:W-:Y:S01]  /*0930*/  FSEL R2, R3, R2, !P0 ;  /* 0x0000000203027208 */ /* 0x000fe20004000000 */
[----:B------:R-:W0:Y:S01]  /*0940*/  F2I.TRUNC.NTZ R19, R19 ;  /* 0x0000001300137305 */ /* 0x000e22000020f100 */
[----:B--2---:R-:W-:-:S04]  /*0950*/  I2FP.F32.S32 R3, R28 ;  /* 0x0000001c00037245 */ /* 0x004fc80000201400 */
[----:B------:R-:W-:-:S03]  /*0960*/  FSETP.GEU.AND P0, PT, R2, R3, PT ;  /* 0x000000030200720b */ /* 0x000fc60003f0e000 */
[----:B------:R-:W2:Y:S01]  /*0970*/  F2I.TRUNC.NTZ R24, R24 ;  /* 0x0000001800187305 */ /* 0x000ea2000020f100 */
[----:B------:R-:W-:Y:S02]  /*0980*/  FSEL R2, R3, R2, !P0 ;  /* 0x0000000203027208 */ /* 0x000fe40004000000 */
[----:B-1----:R-:W-:-:S04]  /*0990*/  I2FP.F32.S32 R3, R29 ;  /* 0x0000001d00037245 */ /* 0x002fc80000201400 */
[----:B------:R-:W-:Y:S02]  /*09a0*/  FSETP.GEU.AND P0, PT, R2, R3, PT ;  /* 0x000000030200720b */ /* 0x000fe40003f0e000 */
[----:B0-----:R-:W-:Y:S02]  /*09b0*/  I2FP.F32.S32 R7, R19 ;  /* 0x0000001300077245 */ /* 0x001fe40000201400 */
[----:B------:R-:W-:Y:S02]  /*09c0*/  FSEL R2, R3, R2, !P0 ;  /* 0x0000000203027208 */ /* 0x000fe40004000000 */
[----:B------:R-:W-:-:S04]  /*09d0*/  I2FP.F32.S32 R3, R16 ;  /* 0x0000001000037245 */ /* 0x000fc80000201400 */
[----:B------:R-:W-:-:S04]  /*09e0*/  FSETP.GEU.AND P0, PT, R2, R3, PT ;  /* 0x000000030200720b */ /* 0x000fc80003f0e000 */
[----:B------:R-:W-:Y:S02]  /*09f0*/  FSEL R2, R3, R2, !P0 ;  /* 0x0000000203027208 */ /* 0x000fe40004000000 */
[----:B------:R-:W-:-:S04]  /*0a00*/  I2FP.F32.S32 R3, R18 ;  /* 0x0000001200037245 */ /* 0x000fc80000201400 */
[----:B------:R-:W-:-:S04]  /*0a10*/  FSETP.GEU.AND P0, PT, R2, R3, PT ;  /* 0x000000030200720b */ /* 0x000fc80003f0e000 */
[----:B------:R-:W-:Y:S02]  /*0a20*/  FSEL R2, R3, R2, !P0 ;  /* 0x0000000203027208 */ /* 0x000fe40004000000 */
[----:B--2---:R-:W-:Y:S02]  /*0a30*/  I2FP.F32.S32 R3, R24 ;  /* 0x0000001800037245 */ /* 0x004fe40000201400 */
[----:B------:R-:W-:-:S04]  /*0a40*/  FSETP.GEU.AND P0, PT, R2, R7, PT ;  /* 0x000000070200720b */ /* 0x000fc80003f0e000 */
[----:B------:R-:W-:-:S04]  /*0a50*/  FSEL R2, R7, R2, !P0 ;  /* 0x0000000207027208 */ /* 0x000fc80004000000 */
[----:B------:R-:W-:-:S04]  /*0a60*/  FSETP.GEU.AND P0, PT, R2, R3, PT ;  /* 0x000000030200720b */ /* 0x000fc80003f0e000 */
[----:B------:R-:W-:Y:S01]  /*0a70*/  FSEL R3, R3, R2, !P0 ;  /* 0x0000000203037208 */ /* 0x000fe20004000000 */
[----:B------:R-:W-:Y:S08]  /*0a80*/  BRA.U UP1, `(.L_x_2) ;  /* 0xfffffff901707547 */ /* 0x000ff0000b83ffff */
.L_x_1:
[----:B------:R-:W-:Y:S05]  /*0a90*/  BRA.U !UP0, `(.L_x_0) ;  /* 0x00000005089c7547 */ /* 0x000fea000b800000 */
[----:B------:R-:W0:Y:S01]  /*0aa0*/  LDCU UR5, c[0x0][0x388] ;  /* 0x00007100ff0577ac */ /* 0x000e220008000800 */
[----:B------:R-:W-:Y:S02]  /*0ab0*/  UISETP.GE.U32.AND UP0, UPT, UR6, 0x8, UPT ;  /* 0x000000080600788c */ /* 0x000fe4000bf06070 */
[----:B0-----:R-:W-:-:S04]  /*0ac0*/  ULOP3.LUT UR7, UR5, 0x7, URZ, 0xc0, !UPT ;  /* 0x0000000705077892 */ /* 0x001fc8000f8ec0ff */
[----:B------:R-:W-:-:S03]  /*0ad0*/  UISETP.NE.AND UP1, UPT, UR7, URZ, UPT ;  /* 0x000000ff0700728c */ /* 0x000fc6000bf25270 */
[----:B------:R-:W-:Y:S08]  /*0ae0*/  BRA.U !UP0, `(.L_x_3) ;  /* 0x0000000108cc7547 */ /* 0x000ff0000b800000 */
[----:B------:R-:W0:Y:S02]  /*0af0*/  LDC R27, c[0x0][0x39c] ;  /* 0x0000e700ff1b7b82 */ /* 0x000e240000000800 */
[----:B0-----:R-:W-:-:S04]  /*0b00*/  IMAD R5, R27, UR4, RZ ;  /* 0x000000041b057c24 */ /* 0x001fc8000f8e02ff */
[----:B------:R-:W-:-:S05]  /*0b10*/  IMAD.WIDE R4, R5, 0x4, R14 ;  /* 0x0000000405047825 */ /* 0x000fca00078e020e */
[----:B------:R-:W2:Y:S01]  /*0b20*/  LDG.E R6, desc[UR8][R4.64] ;  /* 0x0000000804067981 */ /* 0x000ea2000c1e1900 */
[----:B------:R-:W-:-:S05]  /*0b30*/  IMAD.WIDE R8, R27, 0x4, R4 ;  /* 0x000000041b087825 */ /* 0x000fca00078e0204 */
[----:B------:R0:W3:Y:S01]  /*0b40*/  LDG.E R24, desc[UR8][R8.64] ;  /* 0x0000000808187981 */ /* 0x0000e2000c1e1900 */
[----:B------:R-:W-:-:S05]  /*0b50*/  IMAD.WIDE R10, R27, 0x4, R8 ;  /* 0x000000041b0a7825 */ /* 0x000fca00078e0208 */
[----:B------:R1:W4:Y:S01]  /*0b60*/  LDG.E R25, desc[UR8][R10.64] ;  /* 0x000000080a197981 */ /* 0x000322000c1e1900 */
[----:B------:R-:W-:-:S05]  /*0b70*/  IMAD.WIDE R16, R27, 0x4, R10 ;  /* 0x000000041b107825 */ /* 0x000fca00078e020a */
[----:B------:R-:W5:Y:S01]  /*0b80*/  LDG.E R7, desc[UR8][R16.64] ;  /* 0x0000000810077981 */ /* 0x000f62000c1e1900 */
[----:B------:R-:W-:-:S05]  /*0b90*/  IMAD.WIDE R18, R27, 0x4, R16 ;  /* 0x000000041b127825 */ /* 0x000fca00078e0210 */
[----:B------:R-:W5:Y:S01]  /*0ba0*/  LDG.E R0, desc[UR8][R18.64] ;  /* 0x0000000812007981 */ /* 0x000f62000c1e1900 */
[----:B------:R-:W-:-:S05]  /*0bb0*/  IMAD.WIDE R20, R27, 0x4, R18 ;  /* 0x000000041b147825 */ /* 0x000fca00078e0212 */
[----:B------:R-:W5:Y:S01]  /*0bc0*/  LDG.E R2, desc[UR8][R20.64] ;  /* 0x0000000814027981 */ /* 0x000f62000c1e1900 */
[----:B------:R-:W-:-:S05]  /*0bd0*/  IMAD.WIDE R22, R27, 0x4, R20 ;  /* 0x000000041b167825 */ /* 0x000fca00078e0214 */
[----:B------:R-:W5:Y:S01]  /*0be0*/  LDG.E R4, desc[UR8][R22.64] ;  /* 0x0000000816047981 */ /* 0x000f62000c1e1900 */
[----:B0-----:R-:W-:-:S05]  /*0bf0*/  IMAD.WIDE R8, R27, 0x4, R22 ;  /* 0x000000041b087825 */ /* 0x001fca00078e0216 */
[----:B------:R0:W5:Y:S01]  /*0c00*/  LDG.E R5, desc[UR8][R8.64] ;  /* 0x0000000808057981 */ /* 0x000162000c1e1900 */
[----:B------:R-:W-:Y:S01]  /*0c10*/  UIADD3 UR4, UPT, UPT, UR4, 0x8, URZ ;  /* 0x0000000804047890 */ /* 0x000fe2000fffe0ff */
[----:B--2---:R-:W1:Y:S08]  /*0c20*/  F2I.TRUNC.NTZ R6, R6 ;  /* 0x0000000600067305 */ /* 0x004e70000020f100 */
[----:B---3--:R-:W2:Y:S01]  /*0c30*/  F2I.TRUNC.NTZ R24, R24 ;  /* 0x0000001800187305 */ /* 0x008ea2000020f100 */
[----:B-1----:R-:W-:-:S07]  /*0c40*/  I2FP.F32.S32 R10, R6 ;  /* 0x00000006000a7245 */ /* 0x002fce0000201400 */
[----:B----4-:R-:W0:Y:S01]  /*0c50*/  F2I.TRUNC.NTZ R25, R25 ;  /* 0x0000001900197305 */ /* 0x010e22000020f100 */
[----:B------:R-:W-:-:S04]  /*0c60*/  FSETP.GEU.AND P0, PT, R3, R10, PT ;  /* 0x0000000a0300720b */ /* 0x000fc80003f0e000 */
[----:B------:R-:W-:-:S03]  /*0c70*/  FSEL R3, R10, R3, !P0 ;  /* 0x000000030a037208 */ /* 0x000fc60004000000 */
[----:B-----5:R-:W1:Y:S01]  /*0c80*/  F2I.TRUNC.NTZ R7, R7 ;  /* 0x0000000700077305 */ /* 0x020e62000020f100 */
[----:B--2---:R-:W-:-:S04]  /*0c90*/  I2FP.F32.S32 R10, R24 ;  /* 0x00000018000a7245 */ /* 0x004fc80000201400 */
[----:B------:R-:W-:Y:S02]  /*0ca0*/  FSETP.GEU.AND P0, PT, R3, R10, PT ;  /* 0x0000000a0300720b */ /* 0x000fe40003f0e000 */
[----:B0-----:R-:W-:Y:S01]  /*0cb0*/  I2FP.F32.S32 R8, R25 ;  /* 0x0000001900087245 */ /* 0x001fe20000201400 */
[----:B------:R-:W0:Y:S01]  /*0cc0*/  F2I.TRUNC.NTZ R0, R0 ;  /* 0x0000000000007305 */ /* 0x000e22000020f100 */
[----:B------:R-:W-:-:S04]  /*0cd0*/  FSEL R3, R10, R3, !P0 ;  /* 0x000000030a037208 */ /* 0x000fc80004000000 */
[----:B------:R-:W-:Y:S02]  /*0ce0*/  FSETP.GEU.AND P0, PT, R3, R8, PT ;  /* 0x000000080300720b */ /* 0x000fe40003f0e000 */
[----:B-1----:R-:W-:Y:S01]  /*0cf0*/  I2FP.F32.S32 R6, R7 ;  /* 0x0000000700067245 */ /* 0x002fe20000201400 */
[----:B------:R-:W1:Y:S01]  /*0d00*/  F2I.TRUNC.NTZ R2, R2 ;  /* 0x0000000200027305 */ /* 0x000e62000020f100 */
[----:B------:R-:W-:-:S04]  /*0d10*/  FSEL R3, R8, R3, !P0 ;  /* 0x0000000308037208 */ /* 0x000fc80004000000 */
[----:B------:R-:W-:-:S03]  /*0d20*/  FSETP.GEU.AND P0, PT, R3, R6, PT ;  /* 0x000000060300720b */ /* 0x000fc60003f0e000 */
[----:B------:R-:W2:Y:S01]  /*0d30*/  F2I.TRUNC.NTZ R4, R4 ;  /* 0x0000000400047305 */ /* 0x000ea2000020f100 */
[----:B------:R-:W-:Y:S02]  /*0d40*/  FSEL R3, R6, R3, !P0 ;  /* 0x0000000306037208 */ /* 0x000fe40004000000 */
[----:B0-----:R-:W-:-:S04]  /*0d50*/  I2FP.F32.S32 R6, R0 ;  /* 0x0000000000067245 */ /* 0x001fc80000201400 */
[----:B------:R-:W-:Y:S01]  /*0d60*/  FSETP.GEU.AND P0, PT, R3, R6, PT ;  /* 0x000000060300720b */ /* 0x000fe20003f0e000 */
[----:B------:R-:W0:Y:S01]  /*0d70*/  F2I.TRUNC.NTZ R5, R5 ;  /* 0x0000000500057305 */ /* 0x000e22000020f100 */
[----:B-1----:R-:W-:Y:S02]  /*0d80*/  I2FP.F32.S32 R0, R2 ;  /* 0x0000000200007245 */ /* 0x002fe40000201400 */
[----:B------:R-:W-:-:S04]  /*0d90*/  FSEL R3, R6, R3, !P0 ;  /* 0x0000000306037208 */ /* 0x000fc80004000000 */
[----:B------:R-:W-:Y:S02]  /*0da0*/  FSETP.GEU.AND P0, PT, R3, R0, PT ;  /* 0x000000000300720b */ /* 0x000fe40003f0e000 */
[----:B--2---:R-:W-:Y:S02]  /*0db0*/  I2FP.F32.S32 R7, R4 ;  /* 0x0000000400077245 */ /* 0x004fe40000201400 */
[----:B------:R-:W-:-:S04]  /*0dc0*/  FSEL R0, R0, R3, !P0 ;  /* 0x0000000300007208 */ /* 0x000fc80004000000 */
[----:B------:R-:W-:Y:S02]  /*0dd0*/  FSETP.GEU.AND P0, PT, R0, R7, PT ;  /* 0x000000070000720b */ /* 0x000fe40003f0e000 */
[----:B0-----:R-:W-:Y:S02]  /*0de0*/  I2FP.F32.S32 R3, R5 ;  /* 0x0000000500037245 */ /* 0x001fe40000201400 */
[----:B------:R-:W-:-:S04]  /*0df0*/  FSEL R0, R7, R0, !P0 ;  /* 0x0000000007007208 */ /* 0x000fc80004000000 */
[----:B------:R-:W-:-:S04]  /*0e00*/  FSETP.GEU.AND P0, PT, R0, R3, PT ;  /* 0x000000030000720b */ /* 0x000fc80003f0e000 */
[----:B------:R-:W-:-:S09]  /*0e10*/  FSEL R3, R3, R0, !P0 ;  /* 0x0000000003037208 */ /* 0x000fd20004000000 */
.L_x_3:
[----:B------:R-:W-:Y:S05]  /*0e20*/  BRA.U !UP1, `(.L_x_0) ;  /* 0x0000000109b87547 */ /* 0x000fea000b800000 */
[----:B------:R-:W-:Y:S02]  /*0e30*/  UISETP.GE.U32.AND UP0, UPT, UR7, 0x4, UPT ;  /* 0x000000040700788c */ /* 0x000fe4000bf06070 */
[----:B------:R-:W-:-:S04]  /*0e40*/  ULOP3.LUT UR5, UR5, 0x3, URZ, 0xc0, !UPT ;  /* 0x0000000305057892 */ /* 0x000fc8000f8ec0ff */
[----:B------:R-:W-:-:S03]  /*0e50*/  UISETP.NE.AND UP1, UPT, UR5, URZ, UPT ;  /* 0x000000ff0500728c */ /* 0x000fc6000bf25270 */
[----:B------:R-:W-:Y:S08]  /*0e60*/  BRA.U !UP0, `(.L_x_4) ;  /* 0x00000001086c7547 */ /* 0x000ff0000b800000 */
[----:B------:R-:W0:Y:S02]  /*0e70*/  LDC R11, c[0x0][0x39c] ;  /* 0x0000e700ff0b7b82 */ /* 0x000e240000000800 */
[----:B0-----:R-:W-:-:S04]  /*0e80*/  IMAD R5, R11, UR4, RZ ;  /* 0x000000040b057c24 */ /* 0x001fc8000f8e02ff */
[----:B------:R-:W-:-:S05]  /*0e90*/  IMAD.WIDE R4, R5, 0x4, R14 ;  /* 0x0000000405047825 */ /* 0x000fca00078e020e */
[----:B------:R-:W2:Y:S01]  /*0ea0*/  LDG.E R0, desc[UR8][R4.64] ;  /* 0x0000000804007981 */ /* 0x000ea2000c1e1900 */
[----:B------:R-:W-:-:S05]  /*0eb0*/  IMAD.WIDE R6, R11, 0x4, R4 ;  /* 0x000000040b067825 */ /* 0x000fca00078e0204 */
[----:B------:R-:W3:Y:S01]  /*0ec0*/  LDG.E R16, desc[UR8][R6.64] ;  /* 0x0000000806107981 */ /* 0x000ee2000c1e1900 */
[----:B------:R-:W-:-:S05]  /*0ed0*/  IMAD.WIDE R8, R11, 0x4, R6 ;  /* 0x000000040b087825 */ /* 0x000fca00078e0206 */
[----:B------:R-:W4:Y:S01]  /*0ee0*/  LDG.E R17, desc[UR8][R8.64] ;  /* 0x0000000808117981 */ /* 0x000f22000c1e1900 */
[----:B------:R-:W-:-:S06]  /*0ef0*/  IMAD.WIDE R10, R11, 0x4, R8 ;  /* 0x000000040b0a7825 */ /* 0x000fcc00078e0208 */
[----:B------:R-:W5:Y:S01]  /*0f00*/  LDG.E R10, desc[UR8][R10.64] ;  /* 0x000000080a0a7981 */ /* 0x000f62000c1e1900 */
[----:B------:R-:W-:Y:S01]  /*0f10*/  UIADD3 UR4, UPT, UPT, UR4, 0x4, URZ ;  /* 0x0000000404047890 */ /* 0x000fe2000fffe0ff */
        /* <DEDUP_REMOVED lines=8> */
[----:B------:R-:W-:Y:S02]  /*0fa0*/  FSETP.GEU.AND P0, PT, R2, R3, PT ;  /* 0x000000030200720b */ /* 0x000fe40003f0e000 */
[----:B0-----:R-:W-:Y:S02]  /*0fb0*/  I2FP.F32.S32 R5, R17 ;  /* 0x0000001100057245 */ /* 0x001fe40000201400 */
[----:B------:R-:W-:-:S04]  /*0fc0*/  FSEL R2, R3, R2, !P0 ;  /* 0x0000000203027208 */ /* 0x000fc80004000000 */
[----:B------:R-:W-:Y:S02]  /*0fd0*/  FSETP.GEU.AND P0, PT, R2, R5, PT ;  /* 0x000000050200720b */ /* 0x000fe40003f0e000 */
[----:B--2---:R-:W-:Y:S02]  /*0fe0*/  I2FP.F32.S32 R3, R4 ;  /* 0x0000000400037245 */ /* 0x004fe40000201400 */
[----:B------:R-:W-:-:S04]  /*0ff0*/  FSEL R2, R5, R2, !P0 ;  /* 0x0000000205027208 */ /* 0x000fc80004000000 */
[----:B------:R-:W-:-:S04]  /*1000*/  FSETP.GEU.AND P0, PT, R2, R3, PT ;  /* 0x000000030200720b */ /* 0x000fc80003f0e000 */
[----:B------:R-:W-:-:S09]  /*1010*/  FSEL R3, R3, R2, !P0 ;  /* 0x0000000203037208 */ /* 0x000fd20004000000 */
.L_x_4:
[----:B------:R-:W-:Y:S05]  /*1020*/  BRA.U !UP1, `(.L_x_0) ;  /* 0x0000000109387547 */ /* 0x000fea000b800000 */
[----:B------:R-:W0:Y:S01]  /*1030*/  LDCU UR6, c[0x0][0x39c] ;  /* 0x00007380ff0677ac */ /* 0x000e220008000800 */
[----:B------:R-:W-:Y:S02]  /*1040*/  UIADD3 UR5, UPT, UPT, -UR5, URZ, URZ ;  /* 0x000000ff05057290 */ /* 0x000fe4000fffe1ff */
[----:B0-----:R-:W-:-:S06]  /*1050*/  UIMAD UR4, UR4, UR6, URZ ;  /* 0x00000006040472a4 */ /* 0x001fcc000f8e02ff */
[----:B------:R-:W-:-:S07]  /*1060*/  MOV R7, UR4 ;  /* 0x0000000400077c02 */ /* 0x000fce0008000f00 */
.L_x_5:
[----:B------:R-:W-:-:S06]  /*1070*/  IMAD.WIDE R4, R7, 0x4, R14 ;  /* 0x0000000407047825 */ /* 0x000fcc00078e020e */
[----:B------:R-:W2:Y:S01]  /*1080*/  LDG.E R4, desc[UR8][R4.64] ;  /* 0x0000000804047981 */ /* 0x000ea2000c1e1900 */
[----:B------:R-:W-:Y:S01]  /*1090*/  UIADD3 UR5, UPT, UPT, UR5, 0x1, URZ ;  /* 0x0000000105057890 */ /* 0x000fe2000fffe0ff */
[----:B------:R-:W-:-:S03]  /*10a0*/  IADD3 R7, PT, PT, R7, UR6, RZ ;  /* 0x0000000607077c10 */ /* 0x000fc6000fffe0ff */
[----:B------:R-:W-:Y:S01]  /*10b0*/  UISETP.NE.AND UP0, UPT, UR5, URZ, UPT ;  /* 0x000000ff0500728c */ /* 0x000fe2000bf05270 */
[----:B--2---:R-:W0:Y:S02]  /*10c0*/  F2I.TRUNC.NTZ R0, R4 ;  /* 0x0000000400007305 */ /* 0x004e24000020f100 */
[----:B0-----:R-:W-:-:S04]  /*10d0*/  I2FP.F32.S32 R0, R0 ;  /* 0x0000000000007245 */ /* 0x001fc80000201400 */
[----:B------:R-:W-:-:S04]  /*10e0*/  FSETP.GEU.AND P0, PT, R3, R0, PT ;  /* 0x000000000300720b */ /* 0x000fc80003f0e000 */
[----:B------:R-:W-:Y:S01]  /*10f0*/  FSEL R3, R0, R3, !P0 ;  /* 0x0000000300037208 */ /* 0x000fe20004000000 */
[----:B------:R-:W-:Y:S08]  /*1100*/  BRA.U UP0, `(.L_x_5) ;  /* 0xfffffffd00d87547 */ /* 0x000ff0000b83ffff */
.L_x_0:
[----:B------:R-:W0:Y:S01]  /*1110*/  LDCU UR4, c[0x0][0x388] ;  /* 0x00007100ff0477ac */ /* 0x000e220008000800 */
[----:B------:R-:W-:Y:S01]  /*1120*/  MOV R21, RZ ;  /* 0x000000ff00157202 */ /* 0x000fe20000000f00 */
[----:B0-----:R-:W-:-:S09]  /*1130*/  UISETP.GE.AND UP0, UPT, UR4, 0x1, UPT ;  /* 0x000000010400788c */ /* 0x001fd2000bf06270 */
[----:B------:R-:W-:Y:S05]  /*1140*/  BRA.U !UP0, `(.L_x_6) ;  /* 0x0000002108507547 */ /* 0x000fea000b800000 */
[----:B------:R-:W0:Y:S01]  /*1150*/  LDC R2, c[0x0][0x3a0] ;  /* 0x0000e800ff027b82 */ /* 0x000e220000000800 */
[----:B------:R-:W-:Y:S01]  /*1160*/  BSSY.RECONVERGENT B2, `(.L_x_7) ;  /* 0x000000e000027945 */ /* 0x000fe20003800200 */
[----:B0-----:R-:W0:Y:S08]  /*1170*/  MUFU.RCP R4, R2 ;  /* 0x0000000200047308 */ /* 0x001e300000001000 */
[----:B------:R-:W1:Y:S01]  /*1180*/  FCHK P0, R3, R2 ;  /* 0x0000000203007302 */ /* 0x000e620000000000 */
[----:B0-----:R-:W-:-:S04]  /*1190*/  FFMA R5, R4, -R2, 1 ;  /* 0x3f80000004057423 */ /* 0x001fc80000000802 */
[----:B------:R-:W-:-:S04]  /*11a0*/  FFMA R4, R4, R5, R4 ;  /* 0x0000000504047223 */ /* 0x000fc80000000004 */
[----:B------:R-:W-:-:S04]  /*11b0*/  FFMA R0, R4, R3, RZ ;  /* 0x0000000304007223 */ /* 0x000fc800000000ff */
[----:B------:R-:W-:-:S04]  /*11c0*/  FFMA R5, R0, -R2, R3 ;  /* 0x8000000200057223 */ /* 0x000fc80000000003 */
[----:B------:R-:W-:Y:S01]  /*11d0*/  FFMA R4, R4, R5, R0 ;  /* 0x0000000504047223 */ /* 0x000fe20000000000 */
[----:B-1----:R-:W-:Y:S06]  /*11e0*/  @!P0 BRA `(.L_x_8) ;  /* 0x0000000000148947 */ /* 0x002fec0003800000 */
[----:B------:R-:W0:Y:S01]  /*11f0*/  LDCU UR4, c[0x0][0x3a0] ;  /* 0x00007400ff0477ac */ /* 0x000e220008000800 */
[----:B------:R-:W-:Y:S02]  /*1200*/  MOV R2, 0x1230 ;  /* 0x0000123000027802 */ /* 0x000fe40000000f00 */
[----:B0-----:R-:W-:-:S07]  /*1210*/  MOV R0, UR4 ;  /* 0x0000000400007c02 */ /* 0x001fce0008000f00 */
[----:B------:R-:W-:Y:S05]  /*1220*/  CALL.REL.NOINC `($__internal_0_$__cuda_sm3x_div_rn_noftz_f32_slowpath) ;  /* 0x0000004400047944 */ /* 0x000fea0003c00000 */
[----:B------:R-:W-:-:S07]  /*1230*/  MOV R4, R0 ;  /* 0x0000000000047202 */ /* 0x000fce0000000f00 */
.L_x_8:
[----:B------:R-:W-:Y:S05]  /*1240*/  BSYNC.RECONVERGENT B2 ;  /* 0x0000000000027941 */ /* 0x000fea0003800200 */
.L_x_7:
[----:B------:R-:W0:Y:S01]  /*1250*/  LDCU UR5, c[0x0][0x388] ;  /* 0x00007100ff0577ac */ /* 0x000e220008000800 */
[----:B------:R-:W-:Y:S01]  /*1260*/  HFMA2 R21, -RZ, RZ, 0, 0 ;  /* 0x00000000ff157431 */ /* 0x000fe200000001ff */
[----:B------:R-:W-:Y:S01]  /*1270*/  UMOV UR4, URZ ;  /* 0x000000ff00047c82 */ /* 0x000fe20008000000 */
[----:B0-----:R-:W-:Y:S02]  /*1280*/  UISETP.GE.U32.AND UP0, UPT, UR5, 0x8, UPT ;  /* 0x000000080500788c */ /* 0x001fe4000bf06070 */
[----:B------:R-:W-:-:S07]  /*1290*/  ULOP3.LUT UR7, UR5, 0x7, URZ, 0xc0, !UPT ;  /* 0x0000000705077892 */ /* 0x000fce000f8ec0ff */
[----:B------:R-:W-:Y:S05]  /*12a0*/  BRA.U !UP0, `(.L_x_9) ;  /* 0x0000001108087547 */ /* 0x000fea000b800000 */
[----:B------:R-:W0:Y:S01]  /*12b0*/  LDC R5, c[0x0][0x39c] ;  /* 0x0000e700ff057b82 */ /* 0x000e220000000800 */
[----:B------:R-:W-:Y:S01]  /*12c0*/  ULOP3.LUT UR4, UR5, 0x7ffffff8, URZ, 0xc0, !UPT ;  /* 0x7ffffff805047892 */ /* 0x000fe2000f8ec0ff */
[----:B------:R-:W-:Y:S02]  /*12d0*/  MOV R21, RZ ;  /* 0x000000ff00157202 */ /* 0x000fe40000000f00 */
[----:B------:R-:W-:Y:S01]  /*12e0*/  MOV R8, RZ ;  /* 0x000000ff00087202 */ /* 0x000fe20000000f00 */
[----:B------:R-:W-:-:S03]  /*12f0*/  UIADD3 UR5, UPT, UPT, -UR4, URZ, URZ ;  /* 0x000000ff04057290 */ /* 0x000fc6000fffe1ff */
[----:B------:R-:W1:Y:S09]  /*1300*/  LDC R6, c[0x0][0x3a0] ;  /* 0x0000e800ff067b82 */ /* 0x000e720000000800 */
.L_x_26:
[----:B------:R-:W-:-:S05]  /*1310*/  IMAD.WIDE R10, R8, 0x4, R14 ;  /* 0x00000004080a7825 */ /* 0x000fca00078e020e */
[----:B--2---:R-:W2:Y:S01]  /*1320*/  LDG.E R7, desc[UR8][R10.64] ;  /* 0x000000080a077981 */ /* 0x004ea2000c1e1900 */
[----:B-1----:R-:W1:Y:S01]  /*1330*/  MUFU.RCP R3, R6 ;  /* 0x0000000600037308 */ /* 0x002e620000001000 */
[----:B------:R-:W-:Y:S01]  /*1340*/  BSSY.RECONVERGENT B2, `(.L_x_10) ;  /* 0x000000d000027945 */ /* 0x000fe20003800200 */
[----:B-1----:R-:W-:-:S04]  /*1350*/  FFMA R0, R3, -R6, 1 ;  /* 0x3f80000003007423 */ /* 0x002fc80000000806 */
[----:B------:R-:W-:Y:S02]  /*1360*/  FFMA R0, R3, R0, R3 ;  /* 0x0000000003007223 */ /* 0x000fe40000000003 */
[----:B--2---:R-:W1:Y:S02]  /*1370*/  FCHK P0, R7, R6 ;  /* 0x0000000607007302 */ /* 0x004e640000000000 */
[----:B------:R-:W-:-:S04]  /*1380*/  FFMA R3, R0, R7, RZ ;  /* 0x0000000700037223 */ /* 0x000fc800000000ff */
[----:B------:R-:W-:-:S04]  /*1390*/  FFMA R2, R3, -R6, R7 ;  /* 0x8000000603027223 */ /* 0x000fc80000000007 */
[----:B------:R-:W-:Y:S01]  /*13a0*/  FFMA R0, R0, R2, R3 ;  /* 0x0000000200007223 */ /* 0x000fe20000000003 */
[----:B-1----:R-:W-:Y:S06]  /*13b0*/  @!P0 BRA `(.L_x_11) ;  /* 0x0000000000148947 */ /* 0x002fec0003800000 */
[----:B------:R-:W1:Y:S01]  /*13c0*/  LDCU UR6, c[0x0][0x3a0] ;  /* 0x00007400ff0677ac */ /* 0x000e620008000800 */
[----:B------:R-:W-:Y:S02]  /*13d0*/  MOV R3, R7 ;  /* 0x0000000700037202 */ /* 0x000fe40000000f00 */
[----:B------:R-:W-:Y:S02]  /*13e0*/  MOV R2, 0x1410 ;  /* 0x0000141000027802 */ /* 0x000fe40000000f00 */
[----:B-1----:R-:W-:-:S07]  /*13f0*/  MOV R0, UR6 ;  /* 0x0000000600007c02 */ /* 0x002fce0008000f00 */
[----:B0-----:R-:W-:Y:S05]  /*1400*/  CALL.REL.NOINC `($__internal_0_$__cuda_sm3x_div_rn_noftz_f32_slowpath) ;  /* 0x00000040008c7944 */ /* 0x001fea0003c00000 */
.L_x_11:
[----:B------:R-:W-:Y:S05]  /*1410*/  BSYNC.RECONVERGENT B2 ;  /* 0x0000000000027941 */ /* 0x000fea0003800200 */
.L_x_10:
[----:B------:R-:W-:Y:S02]  /*1420*/  HFMA2 R3, -RZ, RZ, 0.96630859375, -0.0022525787353515625 ;  /* 0x3bbb989dff037431 */ /* 0x000fe400000001ff */
[----:B------:R-:W-:Y:S01]  /*1430*/  FADD R0, R0, -R4 ;  /* 0x8000000400007221 */ /* 0x000fe20000000000 */
[----:B------:R-:W-:Y:S01]  /*1440*/  MOV R7, 0x437c0000 ;  /* 0x437c000000077802 */ /* 0x000fe20000000f00 */
[----:B------:R-:W-:-:S04]  /*1450*/  IMAD.WIDE R16, R8, 0x4, R12 ;  /* 0x0000000408107825 */ /* 0x000fc800078e020c */
[----:B0-----:R-:W-:-:S04]  /*1460*/  IMAD.WIDE R10, R5, 0x4, R10 ;  /* 0x00000004050a7825 */ /* 0x001fc800078e020a */
[----:B------:R-:W-:-:S04]  /*1470*/  FFMA.SAT R2, R0, R3, 0.5 ;  /* 0x3f00000000027423 */ /* 0x000fc80000002003 */
[----:B------:R-:W-:-:S04]  /*1480*/  FFMA.RM R2, R2, R7, 12582913 ;  /* 0x4b40000102027423 */ /* 0x000fc80000004007 */
[C---:B------:R-:W-:Y:S01]  /*1490*/  FADD R3, R2.reuse, -12583039 ;  /* 0xcb40007f02037421 */ /* 0x040fe20000000000 */
[----:B------:R-:W-:-:S03]  /*14a0*/  SHF.L.U32 R2, R2, 0x17, RZ ;  /* 0x0000001702027819 */ /* 0x000fc600000006ff */
[----:B------:R-:W-:-:S04]  /*14b0*/  FFMA R3, R0, 1.4426950216293334961, -R3 ;  /* 0x3fb8aa3b00037823 */ /* 0x000fc80000000803 */
[----:B------:R-:W-:-:S06]  /*14c0*/  FFMA R3, R0, 1.925963033500011079e-08, R3 ;  /* 0x32a5706000037823 */ /* 0x000fcc0000000003 */
[----:B------:R-:W0:Y:S02]  /*14d0*/  MUFU.EX2 R3, R3 ;  /* 0x0000000300037308 */ /* 0x000e240000000800 */
[----:B0-----:R-:W-:-:S05]  /*14e0*/  FMUL R2, R2, R3 ;  /* 0x0000000302027220 */ /* 0x001fca0000400000 */
[----:B------:R0:W-:Y:S04]  /*14f0*/  STG.E desc[UR8][R16.64], R2 ;  /* 0x0000000210007986 */ /* 0x0001e8000c101908 */
[----:B------:R-:W2:Y:S01]  /*1500*/  LDG.E R7, desc[UR8][R10.64] ;  /* 0x000000080a077981 */ /* 0x000ea2000c1e1900 */
[----:B------:R-:W1:Y:S01]  /*1510*/  MUFU.RCP R9, R6 ;  /* 0x0000000600097308 */ /* 0x000e620000001000 */
[----:B------:R-:W-:Y:S01]  /*1520*/  BSSY.RECONVERGENT B2, `(.L_x_12) ;  /* 0x000000e000027945 */ /* 0x000fe20003800200 */
[----:B------:R-:W-:Y:S01]  /*1530*/  FADD R21, R2, R21 ;  /* 0x0000001502157221 */ /* 0x000fe20000000000 */
[----:B-1----:R-:W-:-:S04]  /*1540*/  FFMA R0, R9, -R6, 1 ;  /* 0x3f80000009007423 */ /* 0x002fc80000000806 */
[----:B------:R-:W-:Y:S01]  /*1550*/  FFMA R0, R9, R0, R9 ;  /* 0x0000000009007223 */ /* 0x000fe20000000009 */
[----:B--2---:R-:W1:Y:S03]  /*1560*/  FCHK P0, R7, R6 ;  /* 0x0000000607007302 */ /* 0x004e660000000000 */
[----:B------:R-:W-:-:S04]  /*1570*/  FFMA R3, R0, R7, RZ ;  /* 0x0000000700037223 */ /* 0x000fc800000000ff */
[----:B------:R-:W-:-:S04]  /*1580*/  FFMA R18, R3, -R6, R7 ;  /* 0x8000000603127223 */ /* 0x000fc80000000007 */
[----:B------:R-:W-:Y:S01]  /*1590*/  FFMA R0, R0, R18, R3 ;  /* 0x0000001200007223 */ /* 0x000fe20000000003 */
[----:B01----:R-:W-:Y:S06]  /*15a0*/  @!P0 BRA `(.L_x_13) ;  /* 0x0000000000148947 */ /* 0x003fec0003800000 */
[----:B------:R-:W0:Y:S01]  /*15b0*/  LDCU UR6, c[0x0][0x3a0] ;  /* 0x00007400ff0677ac */ /* 0x000e220008000800 */
[----:B------:R-:W-:Y:S02]  /*15c0*/  MOV R3, R7 ;  /* 0x0000000700037202 */ /* 0x000fe40000000f00 */
[----:B------:R-:W-:Y:S02]  /*15d0*/  MOV R2, 0x1600 ;  /* 0x0000160000027802 */ /* 0x000fe40000000f00 */
[----:B0-----:R-:W-:-:S07]  /*15e0*/  MOV R0, UR6 ;  /* 0x0000000600007c02 */ /* 0x001fce0008000f00 */
[----:B------:R-:W-:Y:S05]  /*15f0*/  CALL.REL.NOINC `($__internal_0_$__cuda_sm3x_div_rn_noftz_f32_slowpath) ;  /* 0x0000004000107944 */ /* 0x000fea0003c00000 */
.L_x_13:
[----:B------:R-:W-:Y:S05]  /*1600*/  BSYNC.RECONVERGENT B2 ;  /* 0x0000000000027941 */ /* 0x000fea0003800200 */
.L_x_12:
[----:B------:R-:W-:Y:S02]  /*1610*/  HFMA2 R3, -RZ, RZ, 0.96630859375, -0.0022525787353515625 ;  /* 0x3bbb989dff037431 */ /* 0x000fe400000001ff */
[----:B------:R-:W-:Y:S01]  /*1620*/  FADD R0, R0, -R4 ;  /* 0x8000000400007221 */ /* 0x000fe20000000000 */
[----:B------:R-:W-:Y:S01]  /*1630*/  MOV R7, 0x437c0000 ;  /* 0x437c000000077802 */ /* 0x000fe20000000f00 */
[----:B------:R-:W-:-:S04]  /*1640*/  IMAD.WIDE R16, R5, 0x4, R16 ;  /* 0x0000000405107825 */ /* 0x000fc800078e0210 */
[----:B------:R-:W-:-:S04]  /*1650*/  IMAD.WIDE R10, R5, 0x4, R10 ;  /* 0x00000004050a7825 */ /* 0x000fc800078e020a */
        /* <DEDUP_REMOVED lines=25> */
.L_x_15:
[----:B------:R-:W-:Y:S05]  /*17f0*/  BSYNC.RECONVERGENT B2 ;  /* 0x0000000000027941 */ /* 0x000fea0003800200 */
.L_x_14:
        /* <DEDUP_REMOVED lines=30> */
.L_x_17:
[----:B------:R-:W-:Y:S05]  /*19e0*/  BSYNC.RECONVERGENT B2 ;  /* 0x0000000000027941 */ /* 0x000fea0003800200 */
.L_x_16:
        /* <DEDUP_REMOVED lines=30> */
.L_x_19:
[----:B------:R-:W-:Y:S05]  /*1bd0*/  BSYNC.RECONVERGENT B2 ;  /* 0x0000000000027941 */ /* 0x000fea0003800200 */
.L_x_18:
        /* <DEDUP_REMOVED lines=30> */
.L_x_21:
[----:B------:R-:W-:Y:S05]  /*1dc0*/  BSYNC.RECONVERGENT B2 ;  /* 0x0000000000027941 */ /* 0x000fea0003800200 */
.L_x_20:
        /* <DEDUP_REMOVED lines=30> */
.L_x_23:
[----:B------:R-:W-:Y:S05]  /*1fb0*/  BSYNC.RECONVERGENT B2 ;  /* 0x0000000000027941 */ /* 0x000fea0003800200 */
.L_x_22:
        /* <DEDUP_REMOVED lines=30> */
.L_x_25:
[----:B------:R-:W-:Y:S05]  /*21a0*/  BSYNC.RECONVERGENT B2 ;  /* 0x0000000000027941 */ /* 0x000fea0003800200 */
.L_x_24:
[----:B------:R-:W-:Y:S02]  /*21b0*/  HFMA2 R3, -RZ, RZ, 0.96630859375, -0.0022525787353515625 ;  /* 0x3bbb989dff037431 */ /* 0x000fe400000001ff */
[----:B------:R-:W-:Y:S01]  /*21c0*/  FADD R0, R0, -R4 ;  /* 0x8000000400007221 */ /* 0x000fe20000000000 */
[----:B------:R-:W-:Y:S01]  /*21d0*/  MOV R7, 0x437c0000 ;  /* 0x437c000000077802 */ /* 0x000fe20000000f00 */
[C---:B------:R-:W-:Y:S01]  /*21e0*/  IMAD.WIDE R16, R5.reuse, 0x4, R16 ;  /* 0x0000000405107825 */ /* 0x040fe200078e0210 */
[----:B------:R-:W-:Y:S01]  /*21f0*/  UIADD3 UR5, UPT, UPT, UR5, 0x8, URZ ;  /* 0x0000000805057890 */ /* 0x000fe2000fffe0ff */
[----:B------:R-:W-:-:S03]  /*2200*/  LEA R8, R5, R8, 0x3 ;  /* 0x0000000805087211 */ /* 0x000fc600078e18ff */
[----:B------:R-:W-:Y:S01]  /*2210*/  UISETP.NE.AND UP0, UPT, UR5, URZ, UPT ;  /* 0x000000ff0500728c */ /* 0x000fe2000bf05270 */
[----:B------:R-:W-:-:S04]  /*2220*/  FFMA.SAT R2, R0, R3, 0.5 ;  /* 0x3f00000000027423 */ /* 0x000fc80000002003 */
[----:B------:R-:W-:-:S04]  /*2230*/  FFMA.RM R2, R2, R7, 12582913 ;  /* 0x4b40000102027423 */ /* 0x000fc80000004007 */
[C---:B------:R-:W-:Y:S01]  /*2240*/  FADD R3, R2.reuse, -12583039 ;  /* 0xcb40007f02037421 */ /* 0x040fe20000000000 */
[----:B------:R-:W-:-:S03]  /*2250*/  SHF.L.U32 R2, R2, 0x17, RZ ;  /* 0x0000001702027819 */ /* 0x000fc600000006ff */
[----:B------:R-:W-:-:S04]  /*2260*/  FFMA R3, R0, 1.4426950216293334961, -R3 ;  /* 0x3fb8aa3b00037823 */ /* 0x000fc80000000803 */
[----:B------:R-:W-:-:S06]  /*2270*/  FFMA R3, R0, 1.925963033500011079e-08, R3 ;  /* 0x32a5706000037823 */ /* 0x000fcc0000000003 */
[----:B------:R-:W0:Y:S02]  /*2280*/  MUFU.EX2 R3, R3 ;  /* 0x0000000300037308 */ /* 0x000e240000000800 */
[----:B0-----:R-:W-:-:S04]  /*2290*/  FMUL R2, R2, R3 ;  /* 0x0000000302027220 */ /* 0x001fc80000400000 */
[----:B------:R-:W-:Y:S01]  /*22a0*/  FADD R21, R21, R2 ;  /* 0x0000000215157221 */ /* 0x000fe20000000000 */
[----:B------:R2:W-:Y:S01]  /*22b0*/  STG.E desc[UR8][R16.64], R2 ;  /* 0x0000000210007986 */ /* 0x0005e2000c101908 */
[----:B------:R-:W-:Y:S05]  /*22c0*/  BRA.U UP0, `(.L_x_26) ;  /* 0xfffffff100107547 */ /* 0x000fea000b83ffff */
.L_x_9:
[----:B------:R-:W-:-:S09]  /*22d0*/  UISETP.NE.AND UP0, UPT, UR7, URZ, UPT ;  /* 0x000000ff0700728c */ /* 0x000fd2000bf05270 */
[----:B------:R-:W-:Y:S05]  /*22e0*/  BRA.U !UP0, `(.L_x_6) ;  /* 0x0000000d08e87547 */ /* 0x000fea000b800000 */
[----:B------:R-:W0:Y:S01]  /*22f0*/  LDCU UR5, c[0x0][0x388] ;  /* 0x00007100ff0577ac */ /* 0x000e220008000800 */
[----:B------:R-:W-:Y:S02]  /*2300*/  UISETP.GE.U32.AND UP0, UPT, UR7, 0x4, UPT ;  /* 0x000000040700788c */ /* 0x000fe4000bf06070 */
[----:B0-----:R-:W-:-:S07]  /*2310*/  ULOP3.LUT UR6, UR5, 0x3, URZ, 0xc0, !UPT ;  /* 0x0000000305067892 */ /* 0x001fce000f8ec0ff */
[----:B------:R-:W-:Y:S05]  /*2320*/  BRA.U !UP0, `(.L_x_27) ;  /* 0x00000009081c7547 */ /* 0x000fea000b800000 */
[----:B------:R-:W0:Y:S08]  /*2330*/  LDC R5, c[0x0][0x39c] ;  /* 0x0000e700ff057b82 */ /* 0x000e300000000800 */
[----:B------:R-:W1:Y:S01]  /*2340*/  LDC R7, c[0x0][0x3a0] ;  /* 0x0000e800ff077b82 */ /* 0x000e620000000800 */
[----:B0-----:R-:W-:-:S04]  /*2350*/  IMAD R5, R5, UR4, RZ ;  /* 0x0000000405057c24 */ /* 0x001fc8000f8e02ff */
[----:B--2---:R-:W-:-:S05]  /*2360*/  IMAD.WIDE R16, R5, 0x4, R14 ;  /* 0x0000000405107825 */ /* 0x004fca00078e020e */
[----:B------:R-:W2:Y:S01]  /*2370*/  LDG.E R6, desc[UR8][R16.64] ;  /* 0x0000000810067981 */ /* 0x000ea2000c1e1900 */
[----:B-1----:R-:W0:Y:S01]  /*2380*/  MUFU.RCP R0, R7 ;  /* 0x0000000700007308 */ /* 0x002e220000001000 */
[----:B------:R-:W-:Y:S01]  /*2390*/  BSSY.RECONVERGENT B2, `(.L_x_28) ;  /* 0x000000d000027945 */ /* 0x000fe20003800200 */
[----:B0-----:R-:W-:-:S04]  /*23a0*/  FFMA R3, R0, -R7, 1 ;  /* 0x3f80000000037423 */ /* 0x001fc80000000807 */
[----:B------:R-:W-:Y:S02]  /*23b0*/  FFMA R0, R0, R3, R0 ;  /* 0x0000000300007223 */ /* 0x000fe40000000000 */
[----:B--2---:R-:W0:Y:S02]  /*23c0*/  FCHK P0, R6, R7 ;  /* 0x0000000706007302 */ /* 0x004e240000000000 */
[----:B------:R-:W-:-:S04]  /*23d0*/  FFMA R3, R0, R6, RZ ;  /* 0x0000000600037223 */ /* 0x000fc800000000ff */
[----:B------:R-:W-:-:S04]  /*23e0*/  FFMA R2, R3, -R7, R6 ;  /* 0x8000000703027223 */ /* 0x000fc80000000006 */
[----:B------:R-:W-:Y:S01]  /*23f0*/  FFMA R0, R0, R2, R3 ;  /* 0x0000000200007223 */ /* 0x000fe20000000003 */
[----:B0-----:R-:W-:Y:S06]  /*2400*/  @!P0 BRA `(.L_x_29) ;  /* 0x0000000000148947 */ /* 0x001fec0003800000 */
[----:B------:R-:W0:Y:S01]  /*2410*/  LDCU UR5, c[0x0][0x3a0] ;  /* 0x00007400ff0577ac */ /* 0x000e220008000800 */
[----:B------:R-:W-:Y:S02]  /*2420*/  MOV R3, R6 ;  /* 0x0000000600037202 */ /* 0x000fe40000000f00 */
[----:B------:R-:W-:Y:S02]  /*2430*/  MOV R2, 0x2460 ;  /* 0x0000246000027802 */ /* 0x000fe40000000f00 */
[----:B0-----:R-:W-:-:S07]  /*2440*/  MOV R0, UR5 ;  /* 0x0000000500007c02 */ /* 0x001fce0008000f00 */
[----:B------:R-:W-:Y:S05]  /*2450*/  CALL.REL.NOINC `($__internal_0_$__cuda_sm3x_div_rn_noftz_f32_slowpath) ;  /* 0x0000003000787944 */ /* 0x000fea0003c00000 */
.L_x_29:
[----:B------:R-:W-:Y:S05]  /*2460*/  BSYNC.RECONVERGENT B2 ;  /* 0x0000000000027941 */ /* 0x000fea0003800200 */
.L_x_28:
[----:B------:R-:W-:Y:S02]  /*2470*/  HFMA2 R3, -RZ, RZ, 0.96630859375, -0.0022525787353515625 ;  /* 0x3bbb989dff037431 */ /* 0x000fe400000001ff */
[----:B------:R-:W-:Y:S01]  /*2480*/  FADD R0, R0, -R4 ;  /* 0x8000000400007221 */ /* 0x000fe20000000000 */
[----:B------:R-:W-:Y:S01]  /*2490*/  MOV R7, 0x437c0000 ;  /* 0x437c000000077802 */ /* 0x000fe20000000f00 */
[----:B------:R-:W-:Y:S02]  /*24a0*/  IMAD.WIDE R10, R5, 0x4, R12 ;  /* 0x00000004050a7825 */ /* 0x000fe400078e020c */
[----:B------:R-:W0:Y:S02]  /*24b0*/  LDC R5, c[0x0][0x3a0] ;  /* 0x0000e800ff057b82 */ /* 0x000e240000000800 */
[----:B------:R-:W-:-:S04]  /*24c0*/  FFMA.SAT R2, R0, R3, 0.5 ;  /* 0x3f00000000027423 */ /* 0x000fc80000002003 */
[----:B------:R-:W-:Y:S02]  /*24d0*/  FFMA.RM R2, R2, R7, 12582913 ;  /* 0x4b40000102027423 */ /* 0x000fe40000004007 */
[----:B------:R-:W1:Y:S02]  /*24e0*/  LDC R7, c[0x0][0x39c] ;  /* 0x0000e700ff077b82 */ /* 0x000e640000000800 */
[C---:B------:R-:W-:Y:S01]  /*24f0*/  FADD R3, R2.reuse, -12583039 ;  /* 0xcb40007f02037421 */ /* 0x040fe20000000000 */
[----:B------:R-:W-:-:S03]  /*2500*/  SHF.L.U32 R2, R2, 0x17, RZ ;  /* 0x0000001702027819 */ /* 0x000fc600000006ff */
[----:B------:R-:W-:-:S04]  /*2510*/  FFMA R3, R0, 1.4426950216293334961, -R3 ;  /* 0x3fb8aa3b00037823 */ /* 0x000fc80000000803 */
[----:B------:R-:W-:-:S06]  /*2520*/  FFMA R3, R0, 1.925963033500011079e-08, R3 ;  /* 0x32a5706000037823 */ /* 0x000fcc0000000003 */
[----:B------:R-:W2:Y:S01]  /*2530*/  MUFU.EX2 R3, R3 ;  /* 0x0000000300037308 */ /* 0x000ea20000000800 */
[----:B-1----:R-:W-:-:S04]  /*2540*/  IMAD.WIDE R16, R7, 0x4, R16 ;  /* 0x0000000407107825 */ /* 0x002fc800078e0210 */
[----:B--2---:R-:W-:-:S05]  /*2550*/  FMUL R2, R2, R3 ;  /* 0x0000000302027220 */ /* 0x004fca0000400000 */
[----:B------:R1:W-:Y:S04]  /*2560*/  STG.E desc[UR8][R10.64], R2 ;  /* 0x000000020a007986 */ /* 0x0003e8000c101908 */
[----:B------:R-:W2:Y:S01]  /*2570*/  LDG.E R8, desc[UR8][R16.64] ;  /* 0x0000000810087981 */ /* 0x000ea2000c1e1900 */
[----:B0-----:R-:W0:Y:S01]  /*2580*/  MUFU.RCP R0, R5 ;  /* 0x0000000500007308 */ /* 0x001e220000001000 */
[----:B------:R-:W-:Y:S01]  /*2590*/  BSSY.RECONVERGENT B2, `(.L_x_30) ;  /* 0x000000e000027945 */ /* 0x000fe20003800200 */
[----:B------:R-:W-:Y:S01]  /*25a0*/  FADD R21, R21, R2 ;  /* 0x0000000215157221 */ /* 0x000fe20000000000 */
[----:B0-----:R-:W-:-:S04]  /*25b0*/  FFMA R7, R0, -R5, 1 ;  /* 0x3f80000000077423 */ /* 0x001fc80000000805 */
[----:B------:R-:W-:Y:S01]  /*25c0*/  FFMA R0, R0, R7, R0 ;  /* 0x0000000700007223 */ /* 0x000fe20000000000 */
[----:B--2---:R-:W0:Y:S03]  /*25d0*/  FCHK P0, R8, R5 ;  /* 0x0000000508007302 */ /* 0x004e260000000000 */
        /* <DEDUP_REMOVED lines=9> */
.L_x_31:
[----:B------:R-:W-:Y:S05]  /*2670*/  BSYNC.RECONVERGENT B2 ;  /* 0x0000000000027941 */ /* 0x000fea0003800200 */
.L_x_30:
[----:B------:R-:W-:Y:S02]  /*2680*/  HFMA2 R3, -RZ, RZ, 0.96630859375, -0.0022525787353515625 ;  /* 0x3bbb989dff037431 */ /* 0x000fe400000001ff */
[----:B------:R-:W-:Y:S01]  /*2690*/  FADD R0, R0, -R4 ;  /* 0x8000000400007221 */ /* 0x000fe20000000000 */
[----:B------:R-:W-:-:S03]  /*26a0*/  MOV R5, 0x437c0000 ;  /* 0x437c000000057802 */ /* 0x000fc60000000f00 */
[----:B------:R-:W-:-:S04]  /*26b0*/  FFMA.SAT R2, R0, R3, 0.5 ;  /* 0x3f00000000027423 */ /* 0x000fc80000002003 */
[----:B------:R-:W-:Y:S02]  /*26c0*/  FFMA.RM R2, R2, R5, 12582913 ;  /* 0x4b40000102027423 */ /* 0x000fe40000004005 */
[----:B------:R-:W0:Y:S02]  /*26d0*/  LDC R5, c[0x0][0x39c] ;  /* 0x0000e700ff057b82 */ /* 0x000e240000000800 */
[C---:B------:R-:W-:Y:S01]  /*26e0*/  FADD R3, R2.reuse, -12583039 ;  /* 0xcb40007f02037421 */ /* 0x040fe20000000000 */
[----:B------:R-:W-:-:S03]  /*26f0*/  SHF.L.U32 R2, R2, 0x17, RZ ;  /* 0x0000001702027819 */ /* 0x000fc600000006ff */
[----:B------:R-:W-:-:S04]  /*2700*/  FFMA R3, R0, 1.4426950216293334961, -R3 ;  /* 0x3fb8aa3b00037823 */ /* 0x000fc80000000803 */
[----:B------:R-:W-:-:S06]  /*2710*/  FFMA R3, R0, 1.925963033500011079e-08, R3 ;  /* 0x32a5706000037823 */ /* 0x000fcc0000000003 */
[----:B------:R-:W1:Y:S01]  /*2720*/  MUFU.EX2 R3, R3 ;  /* 0x0000000300037308 */ /* 0x000e620000000800 */
[----:B0-----:R-:W-:-:S04]  /*2730*/  IMAD.WIDE R10, R5, 0x4, R10 ;  /* 0x00000004050a7825 */ /* 0x001fc800078e020a */
[----:B------:R-:W-:Y:S02]  /*2740*/  IMAD.WIDE R16, R5, 0x4, R16 ;  /* 0x0000000405107825 */ /* 0x000fe400078e0210 */
[----:B------:R-:W0:Y:S02]  /*2750*/  LDC R5, c[0x0][0x3a0] ;  /* 0x0000e800ff057b82 */ /* 0x000e240000000800 */
[----:B-1----:R-:W-:-:S05]  /*2760*/  FMUL R2, R2, R3 ;  /* 0x0000000302027220 */ /* 0x002fca0000400000 */
[----:B------:R1:W-:Y:S04]  /*2770*/  STG.E desc[UR8][R10.64], R2 ;  /* 0x000000020a007986 */ /* 0x0003e8000c101908 */
[----:B------:R-:W2:Y:S01]  /*2780*/  LDG.E R8, desc[UR8][R16.64] ;  /* 0x0000000810087981 */ /* 0x000ea2000c1e1900 */
[----:B------:R-:W-:Y:S01]  /*2790*/  BSSY.RECONVERGENT B2, `(.L_x_32) ;  /* 0x000000f000027945 */ /* 0x000fe20003800200 */
[----:B------:R-:W-:Y:S01]  /*27a0*/  FADD R21, R21, R2 ;  /* 0x0000000215157221 */ /* 0x000fe20000000000 */
[----:B0-----:R-:W0:Y:S02]  /*27b0*/  MUFU.RCP R0, R5 ;  /* 0x0000000500007308 */ /* 0x001e240000001000 */
[----:B0-----:R-:W-:-:S04]  /*27c0*/  FFMA R7, R0, -R5, 1 ;  /* 0x3f80000000077423 */ /* 0x001fc80000000805 */
[----:B------:R-:W-:Y:S02]  /*27d0*/  FFMA R0, R0, R7, R0 ;  /* 0x0000000700007223 */ /* 0x000fe40000000000 */
[----:B--2---:R-:W0:Y:S02]  /*27e0*/  FCHK P0, R8, R5 ;  /* 0x0000000508007302 */ /* 0x004e240000000000 */
        /* <DEDUP_REMOVED lines=9> */
.L_x_33:
[----:B------:R-:W-:Y:S05]  /*2880*/  BSYNC.RECONVERGENT B2 ;  /* 0x0000000000027941 */ /* 0x000fea0003800200 */
.L_x_32:
        /* <DEDUP_REMOVED lines=32> */
.L_x_35:
[----:B------:R-:W-:Y:S05]  /*2a90*/  BSYNC.RECONVERGENT B2 ;  /* 0x0000000000027941 */ /* 0x000fea0003800200 */
.L_x_34:
[----:B------:R-:W-:Y:S02]  /*2aa0*/  HFMA2 R3, -RZ, RZ, 0.96630859375, -0.0022525787353515625 ;  /* 0x3bbb989dff037431 */ /* 0x000fe400000001ff */
[----:B------:R-:W-:Y:S01]  /*2ab0*/  FADD R0, R0, -R4 ;  /* 0x8000000400007221 */ /* 0x000fe20000000000 */
[----:B------:R-:W-:Y:S01]  /*2ac0*/  MOV R5, 0x437c0000 ;  /* 0x437c000000057802 */ /* 0x000fe20000000f00 */
[----:B------:R-:W-:Y:S02]  /*2ad0*/  UIADD3 UR4, UPT, UPT, UR4, 0x4, URZ ;  /* 0x0000000404047890 */ /* 0x000fe4000fffe0ff */
        /* <DEDUP_REMOVED lines=9> */
[----:B-1----:R-:W-:-:S04]  /*2b70*/  FMUL R2, R2, R3 ;  /* 0x0000000302027220 */ /* 0x002fc80000400000 */
[----:B------:R-:W-:Y:S01]  /*2b80*/  FADD R21, R21, R2 ;  /* 0x0000000215157221 */ /* 0x000fe20000000000 */
[----:B------:R0:W-:Y:S06]  /*2b90*/  STG.E desc[UR8][R10.64], R2 ;  /* 0x000000020a007986 */ /* 0x0001ec000c101908 */
.L_x_27:
[----:B------:R-:W-:-:S09]  /*2ba0*/  UISETP.NE.AND UP0, UPT, UR6, URZ, UPT ;  /* 0x000000ff0600728c */ /* 0x000fd2000bf05270 */
[----:B------:R-:W-:Y:S05]  /*2bb0*/  BRA.U !UP0, `(.L_x_6) ;  /* 0x0000000508b47547 */ /* 0x000fea000b800000 */
[----:B------:R-:W-:-:S09]  /*2bc0*/  UISETP.NE.AND UP0, UPT, UR6, 0x1, UPT ;  /* 0x000000010600788c */ /* 0x000fd2000bf05270 */
[----:B------:R-:W-:Y:S05]  /*2bd0*/  BRA.U !UP0, `(.L_x_36) ;  /* 0x0000000508147547 */ /* 0x000fea000b800000 */
[----:B------:R-:W1:Y:S08]  /*2be0*/  LDC R5, c[0x0][0x39c] ;  /* 0x0000e700ff057b82 */ /* 0x000e700000000800 */
[----:B------:R-:W3:Y:S01]  /*2bf0*/  LDC R7, c[0x0][0x3a0] ;  /* 0x0000e800ff077b82 */ /* 0x000ee20000000800 */
[----:B-1----:R-:W-:-:S04]  /*2c00*/  IMAD R5, R5, UR4, RZ ;  /* 0x0000000405057c24 */ /* 0x002fc8000f8e02ff */
[----:B--2---:R-:W-:-:S05]  /*2c10*/  IMAD.WIDE R16, R5, 0x4, R14 ;  /* 0x0000000405107825 */ /* 0x004fca00078e020e */
[----:B------:R-:W2:Y:S01]  /*2c20*/  LDG.E R6, desc[UR8][R16.64] ;  /* 0x0000000810067981 */ /* 0x000ea2000c1e1900 */
[----:B---3--:R-:W1:Y:S01]  /*2c30*/  MUFU.RCP R0, R7 ;  /* 0x0000000700007308 */ /* 0x008e620000001000 */
[----:B------:R-:W-:Y:S01]  /*2c40*/  BSSY.RECONVERGENT B2, `(.L_x_37) ;  /* 0x000000d000027945 */ /* 0x000fe20003800200 */
[----:B-1----:R-:W-:-:S04]  /*2c50*/  FFMA R3, R0, -R7, 1 ;  /* 0x3f80000000037423 */ /* 0x002fc80000000807 */
[----:B------:R-:W-:Y:S02]  /*2c60*/  FFMA R0, R0, R3, R0 ;  /* 0x0000000300007223 */ /* 0x000fe40000000000 */
[----:B--2---:R-:W1:Y:S02]  /*2c70*/  FCHK P0, R6, R7 ;  /* 0x0000000706007302 */ /* 0x004e640000000000 */
[----:B------:R-:W-:-:S04]  /*2c80*/  FFMA R3, R0, R6, RZ ;  /* 0x0000000600037223 */ /* 0x000fc800000000ff */
[----:B0-----:R-:W-:-:S04]  /*2c90*/  FFMA R2, R3, -R7, R6 ;  /* 0x8000000703027223 */ /* 0x001fc80000000006 */
[----:B------:R-:W-:Y:S01]  /*2ca0*/  FFMA R0, R0, R2, R3 ;  /* 0x0000000200007223 */ /* 0x000fe20000000003 */
[----:B-1----:R-:W-:Y:S06]  /*2cb0*/  @!P0 BRA `(.L_x_38) ;  /* 0x0000000000148947 */ /* 0x002fec0003800000 */
[----:B------:R-:W0:Y:S01]  /*2cc0*/  LDCU UR5, c[0x0][0x3a0] ;  /* 0x00007400ff0577ac */ /* 0x000e220008000800 */
[----:B------:R-:W-:Y:S02]  /*2cd0*/  MOV R3, R6 ;  /* 0x0000000600037202 */ /* 0x000fe40000000f00 */
[----:B------:R-:W-:Y:S02]  /*2ce0*/  MOV R2, 0x2d10 ;  /* 0x00002d1000027802 */ /* 0x000fe40000000f00 */
[----:B0-----:R-:W-:-:S07]  /*2cf0*/  MOV R0, UR5 ;  /* 0x0000000500007c02 */ /* 0x001fce0008000f00 */
[----:B------:R-:W-:Y:S05]  /*2d00*/  CALL.REL.NOINC `($__internal_0_$__cuda_sm3x_div_rn_noftz_f32_slowpath) ;  /* 0x00000028004c7944 */ /* 0x000fea0003c00000 */
.L_x_38:
[----:B------:R-:W-:Y:S05]  /*2d10*/  BSYNC.RECONVERGENT B2 ;  /* 0x0000000000027941 */ /* 0x000fea0003800200 */
.L_x_37:
        /* <DEDUP_REMOVED lines=32> */
.L_x_40:
[----:B------:R-:W-:Y:S05]  /*2f20*/  BSYNC.RECONVERGENT B2 ;  /* 0x0000000000027941 */ /* 0x000fea0003800200 */
.L_x_39:
        /* <DEDUP_REMOVED lines=16> */
.L_x_36:
[----:B------:R-:W3:Y:S02]  /*3030*/  LDCU UR5, c[0x0][0x388] ;  /* 0x00007100ff0577ac */ /* 0x000ee40008000800 */
[----:B---3--:R-:W-:-:S04]  /*3040*/  ULOP3.LUT UR5, UR5, 0x1, URZ, 0xc0, !UPT ;  /* 0x0000000105057892 */ /* 0x008fc8000f8ec0ff */
[----:B------:R-:W-:-:S09]  /*3050*/  UISETP.NE.U32.AND UP0, UPT, UR5, 0x1, UPT ;  /* 0x000000010500788c */ /* 0x000fd2000bf05070 */
[----:B------:R-:W-:Y:S05]  /*3060*/  BRA.U UP0, `(.L_x_6) ;  /* 0x0000000100887547 */ /* 0x000fea000b800000 */
[----:B------:R-:W3:Y:S08]  /*3070*/  LDC R5, c[0x0][0x39c] ;  /* 0x0000e700ff057b82 */ /* 0x000ef00000000800 */
[----:B------:R-:W4:Y:S01]  /*3080*/  LDC R7, c[0x0][0x3a0] ;  /* 0x0000e800ff077b82 */ /* 0x000f220000000800 */
[----:B---3--:R-:W-:-:S04]  /*3090*/  IMAD R5, R5, UR4, RZ ;  /* 0x0000000405057c24 */ /* 0x008fc8000f8e02ff */
[----:B------:R-:W-:-:S06]  /*30a0*/  IMAD.WIDE R14, R5, 0x4, R14 ;  /* 0x00000004050e7825 */ /* 0x000fcc00078e020e */
[----:B------:R-:W3:Y:S01]  /*30b0*/  LDG.E R14, desc[UR8][R14.64] ;  /* 0x000000080e0e7981 */ /* 0x000ee2000c1e1900 */
[----:B----4-:R-:W4:Y:S01]  /*30c0*/  MUFU.RCP R0, R7 ;  /* 0x0000000700007308 */ /* 0x010f220000001000 */
[----:B------:R-:W-:Y:S01]  /*30d0*/  BSSY.RECONVERGENT B2, `(.L_x_41) ;  /* 0x000000d000027945 */ /* 0x000fe20003800200 */
[----:B----4-:R-:W-:-:S04]  /*30e0*/  FFMA R3, R0, -R7, 1 ;  /* 0x3f80000000037423 */ /* 0x010fc80000000807 */
[----:B------:R-:W-:Y:S02]  /*30f0*/  FFMA R0, R0, R3, R0 ;  /* 0x0000000300007223 */ /* 0x000fe40000000000 */
[----:B---3--:R-:W3:Y:S02]  /*3100*/  FCHK P0, R14, R7 ;  /* 0x000000070e007302 */ /* 0x008ee40000000000 */
[----:B------:R-:W-:-:S04]  /*3110*/  FFMA R3, R0, R14, RZ ;  /* 0x0000000e00037223 */ /* 0x000fc800000000ff */
[----:B012---:R-:W-:-:S04]  /*3120*/  FFMA R2, R3, -R7, R14 ;  /* 0x8000000703027223 */ /* 0x007fc8000000000e */
[----:B------:R-:W-:Y:S01]  /*3130*/  FFMA R0, R0, R2, R3 ;  /* 0x0000000200007223 */ /* 0x000fe20000000003 */
[----:B---3--:R-:W-:Y:S06]  /*3140*/  @!P0 BRA `(.L_x_42) ;  /* 0x0000000000148947 */ /* 0x008fec0003800000 */
[----:B------:R-:W0:Y:S01]  /*3150*/  LDCU UR5, c[0x0][0x3a0] ;  /* 0x00007400ff0577ac */ /* 0x000e220008000800 */
[----:B------:R-:W-:Y:S02]  /*3160*/  MOV R3, R14 ;  /* 0x0000000e00037202 */ /* 0x000fe40000000f00 */
[----:B------:R-:W-:Y:S02]  /*3170*/  MOV R2, 0x31a0 ;  /* 0x000031a000027802 */ /* 0x000fe40000000f00 */
[----:B0-----:R-:W-:-:S07]  /*3180*/  MOV R0, UR5 ;  /* 0x0000000500007c02 */ /* 0x001fce0008000f00 */
[----:B------:R-:W-:Y:S05]  /*3190*/  CALL.REL.NOINC `($__internal_0_$__cuda_sm3x_div_rn_noftz_f32_slowpath) ;  /* 0x0000002400287944 */ /* 0x000fea0003c00000 */
.L_x_42:
[----:B------:R-:W-:Y:S05]  /*31a0*/  BSYNC.RECONVERGENT B2 ;  /* 0x0000000000027941 */ /* 0x000fea0003800200 */
.L_x_41:
[----:B------:R-:W-:Y:S02]  /*31b0*/  HFMA2 R3, -RZ, RZ, 0.96630859375, -0.0022525787353515625 ;  /* 0x3bbb989dff037431 */ /* 0x000fe400000001ff */
[----:B------:R-:W-:Y:S01]  /*31c0*/  FADD R0, R0, -R4 ;  /* 0x8000000400007221 */ /* 0x000fe20000000000 */
[----:B------:R-:W-:-:S03]  /*31d0*/  MOV R7, 0x437c0000 ;  /* 0x437c000000077802 */ /* 0x000fc60000000f00 */
[----:B------:R-:W-:-:S04]  /*31e0*/  FFMA.SAT R2, R0, R3, 0.5 ;  /* 0x3f00000000027423 */ /* 0x000fc80000002003 */
[----:B------:R-:W-:-:S04]  /*31f0*/  FFMA.RM R2, R2, R7, 12582913 ;  /* 0x4b40000102027423 */ /* 0x000fc80000004007 */
[C---:B------:R-:W-:Y:S01]  /*3200*/  FADD R3, R2.reuse, -12583039 ;  /* 0xcb40007f02037421 */ /* 0x040fe20000000000 */
[----:B------:R-:W-:-:S03]  /*3210*/  SHF.L.U32 R4, R2, 0x17, RZ ;  /* 0x0000001702047819 */ /* 0x000fc600000006ff */
[----:B------:R-:W-:-:S04]  /*3220*/  FFMA R3, R0, 1.4426950216293334961, -R3 ;  /* 0x3fb8aa3b00037823 */ /* 0x000fc80000000803 */
[----:B------:R-:W-:Y:S01]  /*3230*/  FFMA R0, R0, 1.925963033500011079e-08, R3 ;  /* 0x32a5706000007823 */ /* 0x000fe20000000003 */
[----:B------:R-:W-:-:S03]  /*3240*/  IMAD.WIDE R2, R5, 0x4, R12 ;  /* 0x0000000405027825 */ /* 0x000fc600078e020c */
[----:B------:R-:W0:Y:S02]  /*3250*/  MUFU.EX2 R7, R0 ;  /* 0x0000000000077308 */ /* 0x000e240000000800 */
[----:B0-----:R-:W-:-:S04]  /*3260*/  FMUL R4, R4, R7 ;  /* 0x0000000704047220 */ /* 0x001fc80000400000 */
[----:B------:R-:W-:Y:S01]  /*3270*/  FADD R21, R21, R4 ;  /* 0x0000000415157221 */ /* 0x000fe20000000000 */
[----:B------:R3:W-:Y:S06]  /*3280*/  STG.E desc[UR8][R2.64], R4 ;  /* 0x0000000402007986 */ /* 0x0007ec000c101908 */
.L_x_6:
[----:B------:R-:W4:Y:S02]  /*3290*/  LDC R0, c[0x0][0x388] ;  /* 0x0000e200ff007b82 */ /* 0x000f240000000800 */
[----:B----4-:R-:W-:-:S13]  /*32a0*/  ISETP.GE.AND P0, PT, R0, 0x1, PT ;  /* 0x000000010000780c */ /* 0x010fda0003f06270 */
[----:B------:R-:W-:Y:S05]  /*32b0*/  @!P0 EXIT ;  /* 0x000000000000894d */ /* 0x000fea0003800000 */
[C---:B------:R-:W-:Y:S01]  /*32c0*/  ISETP.GE.U32.AND P0, PT, R0.reuse, 0x10, PT ;  /* 0x000000100000780c */ /* 0x040fe20003f06070 */
[----:B------:R-:W-:Y:S01]  /*32d0*/  HFMA2 R8, -RZ, RZ, 0, 0 ;  /* 0x00000000ff087431 */ /* 0x000fe200000001ff */
[----:B------:R-:W-:-:S11]  /*32e0*/  LOP3.LUT R5, R0, 0xf, RZ, 0xc0, !PT ;  /* 0x0000000f00057812 */ /* 0x000fd600078ec0ff */
[----:B------:R-:W-:Y:S05]  /*32f0*/  @!P0 BRA `(.L_x_43) ;  /* 0x0000001000988947 */ /* 0x000fea0003800000 */
[----:B---3--:R-:W3:Y:S01]  /*3300*/  LDC R4, c[0x0][0x39c] ;  /* 0x0000e700ff047b82 */ /* 0x008ee20000000800 */
[----:B------:R-:W-:Y:S02]  /*3310*/  LOP3.LUT R8, R0, 0x7ffffff0, RZ, 0xc0, !PT ;  /* 0x7ffffff000087812 */ /* 0x000fe400078ec0ff */
[----:B01----:R-:W-:Y:S02]  /*3320*/  MOV R11, RZ ;  /* 0x000000ff000b7202 */ /* 0x003fe40000000f00 */
[----:B------:R-:W-:-:S07]  /*3330*/  IADD3 R6, PT, PT, -R8, RZ, RZ ;  /* 0x000000ff08067210 */ /* 0x000fce0007ffe1ff */
.L_x_76:
[----:B--2---:R-:W-:-:S05]  /*3340*/  IMAD.WIDE R16, R11, 0x4, R12 ;  /* 0x000000040b107825 */ /* 0x004fca00078e020c */
[----:B------:R-:W2:Y:S01]  /*3350*/  LDG.E R3, desc[UR8][R16.64] ;  /* 0x0000000810037981 */ /* 0x000ea2000c1e1900 */
[----:B----4-:R-:W0:Y:S01]  /*3360*/  MUFU.RCP R0, R21 ;  /* 0x0000001500007308 */ /* 0x010e220000001000 */
[----:B------:R-:W-:Y:S01]  /*3370*/  IADD3 R6, PT, PT, R6, 0x10, RZ ;  /* 0x0000001006067810 */ /* 0x000fe20007ffe0ff */
[----:B------:R-:W-:Y:S03]  /*3380*/  BSSY.RECONVERGENT B2, `(.L_x_44) ;  /* 0x000000d000027945 */ /* 0x000fe60003800200 */
[----:B------:R-:W-:Y:S01]  /*3390*/  ISETP.NE.AND P2, PT, R6, RZ, PT ;  /* 0x000000ff0600720c */ /* 0x000fe20003f45270 */
[----:B0-----:R-:W-:-:S04]  /*33a0*/  FFMA R7, R0, -R21, 1 ;  /* 0x3f80000000077423 */ /* 0x001fc80000000815 */
[----:B------:R-:W-:Y:S01]  /*33b0*/  FFMA R0, R0, R7, R0 ;  /* 0x0000000700007223 */ /* 0x000fe20000000000 */
[----:B--2---:R-:W0:Y:S03]  /*33c0*/  FCHK P0, R3, R21 ;  /* 0x0000001503007302 */ /* 0x004e260000000000 */
[----:B------:R-:W-:-:S04]  /*33d0*/  FFMA R2, R3, R0, RZ ;  /* 0x0000000003027223 */ /* 0x000fc800000000ff */
[----:B------:R-:W-:-:S04]  /*33e0*/  FFMA R7, R2, -R21, R3 ;  /* 0x8000001502077223 */ /* 0x000fc80000000003 */
[----:B------:R-:W-:Y:S01]  /*33f0*/  FFMA R7, R0, R7, R2 ;  /* 0x0000000700077223 */ /* 0x000fe20000000002 */
[----:B0-----:R-:W-:Y:S06]  /*3400*/  @!P0 BRA `(.L_x_45) ;  /* 0x0000000000108947 */ /* 0x001fec0003800000 */
[----:B------:R-:W-:Y:S02]  /*3410*/  MOV R0, R21 ;  /* 0x0000001500007202 */ /* 0x000fe40000000f00 */
[----:B------:R-:W-:-:S07]  /*3420*/  MOV R2, 0x3440 ;  /* 0x0000344000027802 */ /* 0x000fce0000000f00 */
[----:B---3--:R-:W-:Y:S05]  /*3430*/  CALL.REL.NOINC `($__internal_0_$__cuda_sm3x_div_rn_noftz_f32_slowpath) ;  /* 0x0000002000807944 */ /* 0x008fea0003c00000 */
[----:B------:R-:W-:-:S07]  /*3440*/  MOV R7, R0 ;  /* 0x0000000000077202 */ /* 0x000fce0000000f00 */
.L_x_45:
[----:B------:R-:W-:Y:S05]  /*3450*/  BSYNC.RECONVERGENT B2 ;  /* 0x0000000000027941 */ /* 0x000fea0003800200 */
.L_x_44:
[----:B---3--:R-:W-:Y:S01]  /*3460*/  IMAD.WIDE R14, R4, 0x4, R16 ;  /* 0x00000004040e7825 */ /* 0x008fe200078e0210 */
[----:B------:R0:W-:Y:S04]  /*3470*/  STG.E desc[UR8][R16.64], R7 ;  /* 0x0000000710007986 */ /* 0x0001e8000c101908 */
[----:B------:R-:W2:Y:S01]  /*3480*/  LDG.E R9, desc[UR8][R14.64] ;  /* 0x000000080e097981 */ /* 0x000ea2000c1e1900 */
[----:B------:R-:W1:Y:S01]  /*3490*/  MUFU.RCP R0, R21 ;  /* 0x0000001500007308 */ /* 0x000e620000001000 */
[----:B------:R-:W-:Y:S01]  /*34a0*/  BSSY.RECONVERGENT B2, `(.L_x_46) ;  /* 0x000000d000027945 */ /* 0x000fe20003800200 */
[----:B-1----:R-:W-:-:S04]  /*34b0*/  FFMA R3, R0, -R21, 1 ;  /* 0x3f80000000037423 */ /* 0x002fc80000000815 */
[----:B------:R-:W-:Y:S02]  /*34c0*/  FFMA R0, R0, R3, R0 ;  /* 0x0000000300007223 */ /* 0x000fe40000000000 */
[----:B--2---:R-:W1:Y:S02]  /*34d0*/  FCHK P0, R9, R21 ;  /* 0x0000001509007302 */ /* 0x004e640000000000 */
[----:B------:R-:W-:-:S04]  /*34e0*/  FFMA R2, R0, R9, RZ ;  /* 0x0000000900027223 */ /* 0x000fc800000000ff */
[----:B------:R-:W-:-:S04]  /*34f0*/  FFMA R3, R2, -R21, R9 ;  /* 0x8000001502037223 */ /* 0x000fc80000000009 */
[----:B------:R-:W-:Y:S01]  /*3500*/  FFMA R3, R0, R3, R2 ;  /* 0x0000000300037223 */ /* 0x000fe20000000002 */
[----:B01----:R-:W-:Y:S06]  /*3510*/  @!P0 BRA `(.L_x_47) ;  /* 0x0000000000148947 */ /* 0x003fec0003800000 */
[----:B------:R-:W-:Y:S02]  /*3520*/  MOV R3, R9 ;  /* 0x0000000900037202 */ /* 0x000fe40000000f00 */
[----:B------:R-:W-:Y:S02]  /*3530*/  MOV R0, R21 ;  /* 0x0000001500007202 */ /* 0x000fe40000000f00 */
[----:B------:R-:W-:-:S07]  /*3540*/  MOV R2, 0x3560 ;  /* 0x0000356000027802 */ /* 0x000fce0000000f00 */
[----:B------:R-:W-:Y:S05]  /*3550*/  CALL.REL.NOINC `($__internal_0_$__cuda_sm3x_div_rn_noftz_f32_slowpath) ;  /* 0x0000002000387944 */ /* 0x000fea0003c00000 */
[----:B------:R-:W-:-:S07]  /*3560*/  MOV R3, R0 ;  /* 0x0000000000037202 */ /* 0x000fce0000000f00 */
.L_x_47:
[----:B------:R-:W-:Y:S05]  /*3570*/  BSYNC.RECONVERGENT B2 ;  /* 0x0000000000027941 */ /* 0x000fea0003800200 */
.L_x_46:
[----:B------:R-:W-:Y:S01]  /*3580*/  IMAD.WIDE R16, R4, 0x4, R14 ;  /* 0x0000000404107825 */ /* 0x000fe200078e020e */
        /* <DEDUP_REMOVED lines=16> */
.L_x_49:
[----:B------:R-:W-:Y:S05]  /*3690*/  BSYNC.RECONVERGENT B2 ;  /* 0x0000000000027941 */ /* 0x000fea0003800200 */
.L_x_48:
        /* <DEDUP_REMOVED lines=17> */
.L_x_51:
[----:B------:R-:W-:Y:S05]  /*37b0*/  BSYNC.RECONVERGENT B2 ;  /* 0x0000000000027941 */ /* 0x000fea0003800200 */
.L_x_50:
        /* <DEDUP_REMOVED lines=17> */
.L_x_53:
[----:B------:R-:W-:Y:S05]  /*38d0*/  BSYNC.RECONVERGENT B2 ;  /* 0x0000000000027941 */ /* 0x000fea0003800200 */
.L_x_52:
        /* <DEDUP_REMOVED lines=17> */
.L_x_55:
[----:B------:R-:W-:Y:S05]  /*39f0*/  BSYNC.RECONVERGENT B2 ;  /* 0x0000000000027941 */ /* 0x000fea0003800200 */
.L_x_54:
        /* <DEDUP_REMOVED lines=17> */
.L_x_57:
[----:B------:R-:W-:Y:S05]  /*3b10*/  BSYNC.RECONVERGENT B2 ;  /* 0x0000000000027941 */ /* 0x000fea0003800200 */
.L_x_56:
        /* <DEDUP_REMOVED lines=17> */
.L_x_59:
[----:B------:R-:W-:Y:S05]  /*3c30*/  BSYNC.RECONVERGENT B2 ;  /* 0x0000000000027941 */ /* 0x000fea0003800200 */
.L_x_58:
        /* <DEDUP_REMOVED lines=17> */
.L_x_61:
[----:B------:R-:W-:Y:S05]  /*3d50*/  BSYNC.RECONVERGENT B2 ;  /* 0x0000000000027941 */ /* 0x000fea0003800200 */
.L_x_60:
        /* <DEDUP_REMOVED lines=17> */
.L_x_63:
[----:B------:R-:W-:Y:S05]  /*3e70*/  BSYNC.RECONVERGENT B2 ;  /* 0x0000000000027941 */ /* 0x000fea0003800200 */
.L_x_62:
        /* <DEDUP_REMOVED lines=17> */
.L_x_65:
[----:B------:R-:W-:Y:S05]  /*3f90*/  BSYNC.RECONVERGENT B2 ;  /* 0x0000000000027941 */ /* 0x000fea0003800200 */
.L_x_64:
        /* <DEDUP_REMOVED lines=17> */
.L_x_67:
[----:B------:R-:W-:Y:S05]  /*40b0*/  BSYNC.RECONVERGENT B2 ;  /* 0x0000000000027941 */ /* 0x000fea0003800200 */
.L_x_66:
        /* <DEDUP_REMOVED lines=17> */
.L_x_69:
[----:B------:R-:W-:Y:S05]  /*41d0*/  BSYNC.RECONVERGENT B2 ;  /* 0x0000000000027941 */ /* 0x000fea0003800200 */
.L_x_68:
        /* <DEDUP_REMOVED lines=17> */
.L_x_71:
[----:B------:R-:W-:Y:S05]  /*42f0*/  BSYNC.RECONVERGENT B2 ;  /* 0x0000000000027941 */ /* 0x000fea0003800200 */
.L_x_70:
        /* <DEDUP_REMOVED lines=17> */
.L_x_73:
[----:B------:R-:W-:Y:S05]  /*4410*/  BSYNC.RECONVERGENT B2 ;  /* 0x0000000000027941 */ /* 0x000fea0003800200 */
.L_x_72:
        /* <DEDUP_REMOVED lines=16> */
.L_x_75:
[----:B------:R-:W-:Y:S05]  /*4520*/  BSYNC.RECONVERGENT B2 ;  /* 0x0000000000027941 */ /* 0x000fea0003800200 */
.L_x_74:
[----:B------:R4:W-:Y:S01]  /*4530*/  STG.E desc[UR8][R14.64], R0 ;  /* 0x000000000e007986 */ /* 0x0009e2000c101908 */
[----:B------:R-:W-:Y:S01]  /*4540*/  LEA R11, R4, R11, 0x4 ;  /* 0x0000000b040b7211 */ /* 0x000fe200078e20ff */
[----:B------:R-:W-:Y:S06]  /*4550*/  @P2 BRA `(.L_x_76) ;  /* 0xffffffec00782947 */ /* 0x000fec000383ffff */
.L_x_43:
[----:B------:R-:W-:-:S13]  /*4560*/  ISETP.NE.AND P0, PT, R5, RZ, PT ;  /* 0x000000ff0500720c */ /* 0x000fda0003f05270 */
[----:B------:R-:W-:Y:S05]  /*4570*/  @!P0 EXIT ;  /* 0x000000000000894d */ /* 0x000fea0003800000 */
[----:B------:R-:W5:Y:S01]  /*4580*/  LDCU UR4, c[0x0][0x388] ;  /* 0x00007100ff0477ac */ /* 0x000f620008000800 */
[----:B------:R-:W-:Y:S01]  /*4590*/  ISETP.GE.U32.AND P0, PT, R5, 0x8, PT ;  /* 0x000000080500780c */ /* 0x000fe20003f06070 */
[----:B-----5:R-:W-:-:S12]  /*45a0*/  ULOP3.LUT UR4, UR4, 0x7, URZ, 0xc0, !UPT ;  /* 0x0000000704047892 */ /* 0x020fd8000f8ec0ff */
[----:B------:R-:W-:Y:S05]  /*45b0*/  @!P0 BRA `(.L_x_77) ;  /* 0x0000000800648947 */ /* 0x000fea0003800000 */
[----:B------:R-:W0:Y:S02]  /*45c0*/  LDCU UR5, c[0x0][0x39c] ;  /* 0x00007380ff0577ac */ /* 0x000e240008000800 */
[----:B01----:R-:W-:-:S04]  /*45d0*/  IMAD R11, R8, UR5, RZ ;  /* 0x00000005080b7c24 */ /* 0x003fc8000f8e02ff */
[----:B------:R-:W-:-:S05]  /*45e0*/  IMAD.WIDE R10, R11, 0x4, R12 ;  /* 0x000000040b0a7825 */ /* 0x000fca00078e020c */
[----:B------:R-:W5:Y:S01]  /*45f0*/  LDG.E R5, desc[UR8][R10.64] ;  /* 0x000000080a057981 */ /* 0x000f62000c1e1900 */
[----:B----4-:R-:W3:Y:S01]  /*4600*/  MUFU.RCP R0, R21 ;  /* 0x0000001500007308 */ /* 0x010ee20000001000 */
[----:B------:R-:W-:Y:S01]  /*4610*/  BSSY.RECONVERGENT B2, `(.L_x_78) ;  /* 0x000000d000027945 */ /* 0x000fe20003800200 */
[----:B---3--:R-:W-:-:S04]  /*4620*/  FFMA R3, R0, -R21, 1 ;  /* 0x3f80000000037423 */ /* 0x008fc80000000815 */
[----:B------:R-:W-:Y:S02]  /*4630*/  FFMA R0, R0, R3, R0 ;  /* 0x0000000300007223 */ /* 0x000fe40000000000 */
[----:B-----5:R-:W0:Y:S02]  /*4640*/  FCHK P0, R5, R21 ;  /* 0x0000001505007302 */ /* 0x020e240000000000 */
[----:B--2---:R-:W-:-:S04]  /*4650*/  FFMA R2, R0, R5, RZ ;  /* 0x0000000500027223 */ /* 0x004fc800000000ff */
[----:B------:R-:W-:-:S04]  /*4660*/  FFMA R3, R2, -R21, R5 ;  /* 0x8000001502037223 */ /* 0x000fc80000000005 */
[----:B------:R-:W-:Y:S01]  /*4670*/  FFMA R3, R0, R3, R2 ;  /* 0x0000000300037223 */ /* 0x000fe20000000002 */
[----:B0-----:R-:W-:Y:S06]  /*4680*/  @!P0 BRA `(.L_x_79) ;  /* 0x0000000000148947 */ /* 0x001fec0003800000 */
[----:B------:R-:W-:Y:S02]  /*4690*/  MOV R3, R5 ;  /* 0x0000000500037202 */ /* 0x000fe40000000f00 */
[----:B------:R-:W-:Y:S02]  /*46a0*/  MOV R0, R21 ;  /* 0x0000001500007202 */ /* 0x000fe40000000f00 */
[----:B------:R-:W-:-:S07]  /*46b0*/  MOV R2, 0x46d0 ;  /* 0x000046d000027802 */ /* 0x000fce0000000f00 */
[----:B------:R-:W-:Y:S05]  /*46c0*/  CALL.REL.NOINC `($__internal_0_$__cuda_sm3x_div_rn_noftz_f32_slowpath) ;  /* 0x0000000c00dc7944 */ /* 0x000fea0003c00000 */
[----:B------:R-:W-:-:S07]  /*46d0*/  MOV R3, R0 ;  /* 0x0000000000037202 */ /* 0x000fce0000000f00 */
.L_x_79:
[----:B------:R-:W-:Y:S05]  /*46e0*/  BSYNC.RECONVERGENT B2 ;  /* 0x0000000000027941 */ /* 0x000fea0003800200 */
.L_x_78:
[----:B------:R-:W0:Y:S01]  /*46f0*/  LDC R5, c[0x0][0x39c] ;  /* 0x0000e700ff057b82 */ /* 0x000e220000000800 */
[----:B------:R1:W-:Y:S01]  /*4700*/  STG.E desc[UR8][R10.64], R3 ;  /* 0x000000030a007986 */ /* 0x0003e2000c101908 */
[----:B0-----:R-:W-:-:S05]  /*4710*/  IMAD.WIDE R4, R5, 0x4, R10 ;  /* 0x0000000405047825 */ /* 0x001fca00078e020a */
[----:B------:R-:W2:Y:S01]  /*4720*/  LDG.E R9, desc[UR8][R4.64] ;  /* 0x0000000804097981 */ /* 0x000ea2000c1e1900 */
[----:B------:R-:W0:Y:S01]  /*4730*/  MUFU.RCP R0, R21 ;  /* 0x0000001500007308 */ /* 0x000e220000001000 */
[----:B------:R-:W-:Y:S01]  /*4740*/  BSSY.RECONVERGENT B2, `(.L_x_80) ;  /* 0x000000d000027945 */ /* 0x000fe20003800200 */
[----:B0-----:R-:W-:-:S04]  /*4750*/  FFMA R7, R0, -R21, 1 ;  /* 0x3f80000000077423 */ /* 0x001fc80000000815 */
[----:B------:R-:W-:Y:S02]  /*4760*/  FFMA R0, R0, R7, R0 ;  /* 0x0000000700007223 */ /* 0x000fe40000000000 */
[----:B--2---:R-:W0:Y:S02]  /*4770*/  FCHK P0, R9, R21 ;  /* 0x0000001509007302 */ /* 0x004e240000000000 */
        /* <DEDUP_REMOVED lines=9> */
.L_x_81:
[----:B------:R-:W-:Y:S05]  /*4810*/  BSYNC.RECONVERGENT B2 ;  /* 0x0000000000027941 */ /* 0x000fea0003800200 */
.L_x_80:
        /* <DEDUP_REMOVED lines=18> */
.L_x_83:
[----:B------:R-:W-:Y:S05]  /*4940*/  BSYNC.RECONVERGENT B2 ;  /* 0x0000000000027941 */ /* 0x000fea0003800200 */
.L_x_82:
        /* <DEDUP_REMOVED lines=18> */
.L_x_85:
[----:B------:R-:W-:Y:S05]  /*4a70*/  BSYNC.RECONVERGENT B2 ;  /* 0x0000000000027941 */ /* 0x000fea0003800200 */
.L_x_84:
        /* <DEDUP_REMOVED lines=18> */
.L_x_87:
[----:B------:R-:W-:Y:S05]  /*4ba0*/  BSYNC.RECONVERGENT B2 ;  /* 0x0000000000027941 */ /* 0x000fea0003800200 */
.L_x_86:
        /* <DEDUP_REMOVED lines=18> */
.L_x_89:
[----:B------:R-:W-:Y:S05]  /*4cd0*/  BSYNC.RECONVERGENT B2 ;  /* 0x0000000000027941 */ /* 0x000fea0003800200 */
.L_x_88:
        /* <DEDUP_REMOVED lines=18> */
.L_x_91:
[----:B------:R-:W-:Y:S05]  /*4e00*/  BSYNC.RECONVERGENT B2 ;  /* 0x0000000000027941 */ /* 0x000fea0003800200 */
.L_x_90:
        /* <DEDUP_REMOVED lines=17> */
.L_x_93:
[----:B------:R-:W-:Y:S05]  /*4f20*/  BSYNC.RECONVERGENT B2 ;  /* 0x0000000000027941 */ /* 0x000fea0003800200 */
.L_x_92:
[----:B------:R0:W-:Y:S01]  /*4f30*/  STG.E desc[UR8][R4.64], R0 ;  /* 0x0000000004007986 */ /* 0x0001e2000c101908 */
[----:B------:R-:W-:-:S07]  /*4f40*/  IADD3 R8, PT, PT, R8, 0x8, RZ ;  /* 0x0000000808087810 */ /* 0x000fce0007ffe0ff */
.L_x_77:
[----:B------:R-:W-:-:S13]  /*4f50*/  ISETP.NE.AND P0, PT, RZ, UR4, PT ;  /* 0x00000004ff007c0c */ /* 0x000fda000bf05270 */
[----:B------:R-:W-:Y:S05]  /*4f60*/  @!P0 EXIT ;  /* 0x000000000000894d */ /* 0x000fea0003800000 */
[----:B------:R-:W5:Y:S01]  /*4f70*/  LDCU UR5, c[0x0][0x388] ;  /* 0x00007100ff0577ac */ /* 0x000f620008000800 */
[----:B------:R-:W-:Y:S02]  /*4f80*/  UISETP.GE.U32.AND UP0, UPT, UR4, 0x4, UPT ;  /* 0x000000040400788c */ /* 0x000fe4000bf06070 */
[----:B-----5:R-:W-:-:S07]  /*4f90*/  ULOP3.LUT UR5, UR5, 0x3, URZ, 0xc0, !UPT ;  /* 0x0000000305057892 */ /* 0x020fce000f8ec0ff */
[----:B------:R-:W-:Y:S05]  /*4fa0*/  BRA.U !UP0, `(.L_x_94) ;  /* 0x0000000508347547 */ /* 0x000fea000b800000 */
[----:B------:R-:W0:Y:S02]  /*4fb0*/  LDCU UR4, c[0x0][0x39c] ;  /* 0x00007380ff0477ac */ /* 0x000e240008000800 */
[----:B0-----:R-:W-:-:S04]  /*4fc0*/  IMAD R5, R8, UR4, RZ ;  /* 0x0000000408057c24 */ /* 0x001fc8000f8e02ff */
[----:B---3--:R-:W-:-:S05]  /*4fd0*/  IMAD.WIDE R4, R5, 0x4, R12 ;  /* 0x0000000405047825 */ /* 0x008fca00078e020c */
[----:B------:R-:W3:Y:S01]  /*4fe0*/  LDG.E R7, desc[UR8][R4.64] ;  /* 0x0000000804077981 */ /* 0x000ee2000c1e1900 */
[----:B----4-:R-:W0:Y:S01]  /*4ff0*/  MUFU.RCP R0, R21 ;  /* 0x0000001500007308 */ /* 0x010e220000001000 */
[----:B------:R-:W-:Y:S01]  /*5000*/  BSSY.RECONVERGENT B2, `(.L_x_95) ;  /* 0x000000d000027945 */ /* 0x000fe20003800200 */
[----:B0-----:R-:W-:-:S04]  /*5010*/  FFMA R3, R0, -R21, 1 ;  /* 0x3f80000000037423 */ /* 0x001fc80000000815 */
[----:B------:R-:W-:Y:S02]  /*5020*/  FFMA R0, R0, R3, R0 ;  /* 0x0000000300007223 */ /* 0x000fe40000000000 */
[----:B---3--:R-:W0:Y:S02]  /*5030*/  FCHK P0, R7, R21 ;  /* 0x0000001507007302 */ /* 0x008e240000000000 */
[----:B-12---:R-:W-:-:S04]  /*5040*/  FFMA R2, R0, R7, RZ ;  /* 0x0000000700027223 */ /* 0x006fc800000000ff */
        /* <DEDUP_REMOVED lines=8> */
.L_x_96:
[----:B------:R-:W-:Y:S05]  /*50d0*/  BSYNC.RECONVERGENT B2 ;  /* 0x0000000000027941 */ /* 0x000fea0003800200 */
.L_x_95:
        /* <DEDUP_REMOVED lines=18> */
.L_x_98:
[----:B------:R-:W-:Y:S05]  /*5200*/  BSYNC.RECONVERGENT B2 ;  /* 0x0000000000027941 */ /* 0x000fea0003800200 */
.L_x_97:
        /* <DEDUP_REMOVED lines=18> */
.L_x_100:
[----:B------:R-:W-:Y:S05]  /*5330*/  BSYNC.RECONVERGENT B2 ;  /* 0x0000000000027941 */ /* 0x000fea0003800200 */
.L_x_99:
        /* <DEDUP_REMOVED lines=17> */
.L_x_102:
[----:B------:R-:W-:Y:S05]  /*5450*/  BSYNC.RECONVERGENT B2 ;  /* 0x0000000000027941 */ /* 0x000fea0003800200 */
.L_x_101:
[----:B------:R0:W-:Y:S01]  /*5460*/  STG.E desc[UR8][R10.64], R0 ;  /* 0x000000000a007986 */ /* 0x0001e2000c101908 */
[----:B------:R-:W-:-:S07]  /*5470*/  IADD3 R8, PT, PT, R8, 0x4, RZ ;  /* 0x0000000408087810 */ /* 0x000fce0007ffe0ff */
.L_x_94:
[----:B------:R-:W-:-:S13]  /*5480*/  ISETP.NE.AND P0, PT, RZ, UR5, PT ;  /* 0x00000005ff007c0c */ /* 0x000fda000bf05270 */
[----:B------:R-:W-:Y:S05]  /*5490*/  @!P0 EXIT ;  /* 0x000000000000894d */ /* 0x000fea0003800000 */
[----:B0--3--:R-:W0:Y:S01]  /*54a0*/  LDC R4, c[0x0][0x39c] ;  /* 0x0000e700ff047b82 */ /* 0x009e220000000800 */
[----:B------:R-:W3:Y:S01]  /*54b0*/  LDCU UR6, c[0x0][0x39c] ;  /* 0x00007380ff0677ac */ /* 0x000ee20008000800 */
[----:B------:R-:W-:Y:S01]  /*54c0*/  UIADD3 UR4, UPT, UPT, -UR5, URZ, URZ ;  /* 0x000000ff05047290 */ /* 0x000fe2000fffe1ff */
[----:B---3--:R-:W-:-:S11]  /*54d0*/  IMAD R5, R8, UR6, RZ ;  /* 0x0000000608057c24 */ /* 0x008fd6000f8e02ff */
.L_x_105:
[----:B-1-3--:R-:W-:-:S05]  /*54e0*/  IMAD.WIDE R10, R5, 0x4, R12 ;  /* 0x00000004050a7825 */ /* 0x00afca00078e020c */
[----:B------:R-:W3:Y:S01]  /*54f0*/  LDG.E R7, desc[UR8][R10.64] ;  /* 0x000000080a077981 */ /* 0x000ee2000c1e1900 */
[----:B----4-:R-:W1:Y:S01]  /*5500*/  MUFU.RCP R0, R21 ;  /* 0x0000001500007308 */ /* 0x010e620000001000 */
[----:B------:R-:W-:Y:S01]  /*5510*/  UIADD3 UR4, UPT, UPT, UR4, 0x1, URZ ;  /* 0x0000000104047890 */ /* 0x000fe2000fffe0ff */
[----:B------:R-:W-:Y:S03]  /*5520*/  BSSY.RECONVERGENT B2, `(.L_x_103) ;  /* 0x000000d000027945 */ /* 0x000fe60003800200 */
[----:B------:R-:W-:Y:S01]  /*5530*/  UISETP.NE.AND UP0, UPT, UR4, URZ, UPT ;  /* 0x000000ff0400728c */ /* 0x000fe2000bf05270 */
[----:B-1----:R-:W-:-:S04]  /*5540*/  FFMA R3, R0, -R21, 1 ;  /* 0x3f80000000037423 */ /* 0x002fc80000000815 */
[----:B------:R-:W-:Y:S01]  /*5550*/  FFMA R0, R0, R3, R0 ;  /* 0x0000000300007223 */ /* 0x000fe20000000000 */
[----:B---3--:R-:W1:Y:S03]  /*5560*/  FCHK P0, R7, R21 ;  /* 0x0000001507007302 */ /* 0x008e660000000000 */
[----:B--2---:R-:W-:-:S04]  /*5570*/  FFMA R2, R0, R7, RZ ;  /* 0x0000000700027223 */ /* 0x004fc800000000ff */
[----:B------:R-:W-:-:S04]  /*5580*/  FFMA R3, R2, -R21, R7 ;  /* 0x8000001502037223 */ /* 0x000fc80000000007 */
[----:B------:R-:W-:Y:S01]  /*5590*/  FFMA R0, R0, R3, R2 ;  /* 0x0000000300007223 */ /* 0x000fe20000000002 */
[----:B-1----:R-:W-:Y:S06]  /*55a0*/  @!P0 BRA `(.L_x_104) ;  /* 0x0000000000108947 */ /* 0x002fec0003800000 */
[----:B------:R-:W-:Y:S02]  /*55b0*/  MOV R3, R7 ;  /* 0x0000000700037202 */ /* 0x000fe40000000f00 */
[----:B------:R-:W-:Y:S02]  /*55c0*/  MOV R0, R21 ;  /* 0x0000001500007202 */ /* 0x000fe40000000f00 */
[----:B------:R-:W-:-:S07]  /*55d0*/  MOV R2, 0x55f0 ;  /* 0x000055f000027802 */ /* 0x000fce0000000f00 */
[----:B0-----:R-:W-:Y:S05]  /*55e0*/  CALL.REL.NOINC `($__internal_0_$__cuda_sm3x_div_rn_noftz_f32_slowpath) ;  /* 0x0000000000147944 */ /* 0x001fea0003c00000 */
.L_x_104:
[----:B------:R-:W-:Y:S05]  /*55f0*/  BSYNC.RECONVERGENT B2 ;  /* 0x0000000000027941 */ /* 0x000fea0003800200 */
.L_x_103:
[----:B------:R3:W-:Y:S01]  /*5600*/  STG.E desc[UR8][R10.64], R0 ;  /* 0x000000000a007986 */ /* 0x0007e2000c101908 */
[----:B0-----:R-:W-:Y:S01]  /*5610*/  IADD3 R5, PT, PT, R5, R4, RZ ;  /* 0x0000000405057210 */ /* 0x001fe20007ffe0ff */
[----:B------:R-:W-:Y:S06]  /*5620*/  BRA.U UP0, `(.L_x_105) ;  /* 0xfffffffd00ac7547 */ /* 0x000fec000b83ffff */
[----:B------:R-:W-:Y:S05]  /*5630*/  EXIT ;  /* 0x000000000000794d */ /* 0x000fea0003800000 */
        .weak           $__internal_0_$__cuda_sm3x_div_rn_noftz_f32_slowpath
        .type           $__internal_0_$__cuda_sm3x_div_rn_noftz_f32_slowpath,@function
        .size           $__internal_0_$__cuda_sm3x_div_rn_noftz_f32_slowpath,(.L_x_207 - $__internal_0_$__cuda_sm3x_div_rn_noftz_f32_slowpath)
$__internal_0_$__cuda_sm3x_div_rn_noftz_f32_slowpath:
[----:B------:R-:W-:Y:S01]  /*5640*/  SHF.R.U32.HI R7, RZ, 0x17, R0 ;  /* 0x00000017ff077819 */ /* 0x000fe20000011600 */
[----:B------:R-:W-:Y:S01]  /*5650*/  BSSY.RECONVERGENT B0, `(.L_x_106) ;  /* 0x0000062000007945 */ /* 0x000fe20003800200 */
[----:B------:R-:W-:Y:S02]  /*5660*/  SHF.R.U32.HI R18, RZ, 0x17, R3 ;  /* 0x00000017ff127819 */ /* 0x000fe40000011603 */
[----:B------:R-:W-:Y:S02]  /*5670*/  LOP3.LUT R7, R7, 0xff, RZ, 0xc0, !PT ;  /* 0x000000ff07077812 */ /* 0x000fe400078ec0ff */
[----:B------:R-:W-:Y:S02]  /*5680*/  LOP3.LUT R18, R18, 0xff, RZ, 0xc0, !PT ;  /* 0x000000ff12127812 */ /* 0x000fe400078ec0ff */
[----:B------:R-:W-:Y:S02]  /*5690*/  IADD3 R19, PT, PT, R7, -0x1, RZ ;  /* 0xffffffff07137810 */ /* 0x000fe40007ffe0ff */
[----:B------:R-:W-:-:S02]  /*56a0*/  IADD3 R20, PT, PT, R18, -0x1, RZ ;  /* 0xffffffff12147810 */ /* 0x000fc40007ffe0ff */
[----:B------:R-:W-:-:S04]  /*56b0*/  ISETP.GT.U32.AND P0, PT, R19, 0xfd, PT ;  /* 0x000000fd1300780c */ /* 0x000fc80003f04070 */
[----:B------:R-:W-:-:S13]  /*56c0*/  ISETP.GT.U32.OR P0, PT, R20, 0xfd, P0 ;  /* 0x000000fd1400780c */ /* 0x000fda0000704470 */
[----:B------:R-:W-:Y:S01]  /*56d0*/  @!P0 MOV R9, RZ ;  /* 0x000000ff00098202 */ /* 0x000fe20000000f00 */
[----:B------:R-:W-:Y:S06]  /*56e0*/  @!P0 BRA `(.L_x_107) ;  /* 0x00000000005c8947 */ /* 0x000fec0003800000 */
[----:B------:R-:W-:Y:S02]  /*56f0*/  FSETP.GTU.FTZ.AND P0, PT, |R3|, +INF , PT ;  /* 0x7f8000000300780b */ /* 0x000fe40003f1c200 */
[----:B------:R-:W-:-:S04]  /*5700*/  FSETP.GTU.FTZ.AND P1, PT, |R0|, +INF , PT ;  /* 0x7f8000000000780b */ /* 0x000fc80003f3c200 */
[----:B------:R-:W-:-:S13]  /*5710*/  PLOP3.LUT P0, PT, P0, P1, PT, 0xf8, 0x8f ;  /* 0x00000000008f781c */ /* 0x000fda0000703f70 */
[----:B------:R-:W-:Y:S05]  /*5720*/  @P0 BRA `(.L_x_108) ;  /* 0x00000004004c0947 */ /* 0x000fea0003800000 */
[----:B------:R-:W-:-:S13]  /*5730*/  LOP3.LUT P0, RZ, R0, 0x7fffffff, R3, 0xc8, !PT ;  /* 0x7fffffff00ff7812 */ /* 0x000fda000780c803 */
[----:B------:R-:W-:Y:S05]  /*5740*/  @!P0 BRA `(.L_x_109) ;  /* 0x00000004003c8947 */ /* 0x000fea0003800000 */
[C---:B------:R-:W-:Y:S02]  /*5750*/  FSETP.NEU.FTZ.AND P3, PT, |R3|.reuse, +INF , PT ;  /* 0x7f8000000300780b */ /* 0x040fe40003f7d200 */
[----:B------:R-:W-:Y:S02]  /*5760*/  FSETP.NEU.FTZ.AND P1, PT, |R0|, +INF , PT ;  /* 0x7f8000000000780b */ /* 0x000fe40003f3d200 */
[----:B------:R-:W-:-:S11]  /*5770*/  FSETP.NEU.FTZ.AND P0, PT, |R3|, +INF , PT ;  /* 0x7f8000000300780b */ /* 0x000fd60003f1d200 */
[----:B------:R-:W-:Y:S05]  /*5780*/  @!P1 BRA !P3, `(.L_x_109) ;  /* 0x00000004002c9947 */ /* 0x000fea0005800000 */
[----:B------:R-:W-:-:S04]  /*5790*/  LOP3.LUT P3, RZ, R3, 0x7fffffff, RZ, 0xc0, !PT ;  /* 0x7fffffff03ff7812 */ /* 0x000fc8000786c0ff */
[----:B------:R-:W-:-:S13]  /*57a0*/  PLOP3.LUT P1, PT, P1, P3, PT, 0x2f, 0xf2 ;  /* 0x0000000000f2781c */ /* 0x000fda0000f26577 */
[----:B------:R-:W-:Y:S05]  /*57b0*/  @P1 BRA `(.L_x_110) ;  /* 0x0000000400181947 */ /* 0x000fea0003800000 */
[----:B------:R-:W-:-:S04]  /*57c0*/  LOP3.LUT P1, RZ, R0, 0x7fffffff, RZ, 0xc0, !PT ;  /* 0x7fffffff00ff7812 */ /* 0x000fc8000782c0ff */
[----:B------:R-:W-:-:S13]  /*57d0*/  PLOP3.LUT P0, PT, P0, P1, PT, 0x2f, 0xf2 ;  /* 0x0000000000f2781c */ /* 0x000fda0000702577 */
[----:B------:R-:W-:Y:S05]  /*57e0*/  @P0 BRA `(.L_x_111) ;  /* 0x0000000400000947 */ /* 0x000fea0003800000 */
[----:B------:R-:W-:Y:S02]  /*57f0*/  ISETP.GE.AND P0, PT, R20, RZ, PT ;  /* 0x000000ff1400720c */ /* 0x000fe40003f06270 */
[----:B------:R-:W-:-:S11]  /*5800*/  ISETP.GE.AND P1, PT, R19, RZ, PT ;  /* 0x000000ff1300720c */ /* 0x000fd60003f26270 */
[----:B------:R-:W-:Y:S01]  /*5810*/  @P0 MOV R9, RZ ;  /* 0x000000ff00090202 */ /* 0x000fe20000000f00 */
[----:B------:R-:W-:Y:S01]  /*5820*/  @!P0 FFMA R3, R3, 1.84467440737095516160e+19, RZ ;  /* 0x5f80000003038823 */ /* 0x000fe200000000ff */
[----:B------:R-:W-:Y:S01]  /*5830*/  @!P0 MOV R9, 0xffffffc0 ;  /* 0xffffffc000098802 */ /* 0x000fe20000000f00 */
[----:B------:R-:W-:-:S03]  /*5840*/  @!P1 FFMA R0, R0, 1.84467440737095516160e+19, RZ ;  /* 0x5f80000000009823 */ /* 0x000fc600000000ff */
[----:B------:R-:W-:-:S07]  /*5850*/  @!P1 IADD3 R9, PT, PT, R9, 0x40, RZ ;  /* 0x0000004009099810 */ /* 0x000fce0007ffe0ff */
.L_x_107:
[----:B------:R-:W-:Y:S01]  /*5860*/  LEA R19, R7, 0xc0800000, 0x17 ;  /* 0xc080000007137811 */ /* 0x000fe200078eb8ff */
[----:B------:R-:W-:Y:S01]  /*5870*/  BSSY.RECONVERGENT B1, `(.L_x_112) ;  /* 0x0000036000017945 */ /* 0x000fe20003800200 */
[----:B------:R-:W-:Y:S02]  /*5880*/  IADD3 R18, PT, PT, R18, -0x7f, RZ ;  /* 0xffffff8112127810 */ /* 0x000fe40007ffe0ff */
[----:B------:R-:W-:-:S03]  /*5890*/  IADD3 R22, PT, PT, -R19, R0, RZ ;  /* 0x0000000013167210 */ /* 0x000fc60007ffe1ff */
[----:B------:R-:W-:Y:S01]  /*58a0*/  IMAD R0, R18, -0x800000, R3 ;  /* 0xff80000012007824 */ /* 0x000fe200078e0203 */
[----:B------:R-:W0:Y:S01]  /*58b0*/  MUFU.RCP R20, R22 ;  /* 0x0000001600147308 */ /* 0x000e220000001000 */
[----:B------:R-:W-:Y:S01]  /*58c0*/  FADD.FTZ R19, -R22, -RZ ;  /* 0x800000ff16137221 */ /* 0x000fe20000010100 */
[----:B------:R-:W-:-:S04]  /*58d0*/  IADD3 R18, PT, PT, R18, 0x7f, -R7 ;  /* 0x0000007f12127810 */ /* 0x000fc80007ffe807 */
[----:B------:R-:W-:Y:S01]  /*58e0*/  IADD3 R9, PT, PT, R18, R9, RZ ;  /* 0x0000000912097210 */ /* 0x000fe20007ffe0ff */
[----:B0-----:R-:W-:-:S04]  /*58f0*/  FFMA R23, R20, R19, 1 ;  /* 0x3f80000014177423 */ /* 0x001fc80000000013 */
[----:B------:R-:W-:-:S04]  /*5900*/  FFMA R23, R20, R23, R20 ;  /* 0x0000001714177223 */ /* 0x000fc80000000014 */
[----:B------:R-:W-:-:S04]  /*5910*/  FFMA R20, R0, R23, RZ ;  /* 0x0000001700147223 */ /* 0x000fc800000000ff */
[----:B------:R-:W-:-:S04]  /*5920*/  FFMA R3, R19, R20, R0 ;  /* 0x0000001413037223 */ /* 0x000fc80000000000 */
[----:B------:R-:W-:-:S04]  /*5930*/  FFMA R20, R23, R3, R20 ;  /* 0x0000000317147223 */ /* 0x000fc80000000014 */
[----:B------:R-:W-:-:S04]  /*5940*/  FFMA R19, R19, R20, R0 ;  /* 0x0000001413137223 */ /* 0x000fc80000000000 */
[----:B------:R-:W-:-:S05]  /*5950*/  FFMA R0, R23, R19, R20 ;  /* 0x0000001317007223 */ /* 0x000fca0000000014 */
[----:B------:R-:W-:-:S04]  /*5960*/  SHF.R.U32.HI R3, RZ, 0x17, R0 ;  /* 0x00000017ff037819 */ /* 0x000fc80000011600 */
[----:B------:R-:W-:-:S04]  /*5970*/  LOP3.LUT R18, R3, 0xff, RZ, 0xc0, !PT ;  /* 0x000000ff03127812 */ /* 0x000fc800078ec0ff */
[----:B------:R-:W-:-:S04]  /*5980*/  IADD3 R3, PT, PT, R18, R9, RZ ;  /* 0x0000000912037210 */ /* 0x000fc80007ffe0ff */
[----:B------:R-:W-:-:S04]  /*5990*/  IADD3 R7, PT, PT, R3, -0x1, RZ ;  /* 0xffffffff03077810 */ /* 0x000fc80007ffe0ff */
[----:B------:R-:W-:-:S13]  /*59a0*/  ISETP.GE.U32.AND P0, PT, R7, 0xfe, PT ;  /* 0x000000fe0700780c */ /* 0x000fda0003f06070 */
[----:B------:R-:W-:Y:S05]  /*59b0*/  @!P0 BRA `(.L_x_113) ;  /* 0x0000000000808947 */ /* 0x000fea0003800000 */
[----:B------:R-:W-:-:S13]  /*59c0*/  ISETP.GT.AND P0, PT, R3, 0xfe, PT ;  /* 0x000000fe0300780c */ /* 0x000fda0003f04270 */
[----:B------:R-:W-:Y:S05]  /*59d0*/  @P0 BRA `(.L_x_114) ;  /* 0x00000000006c0947 */ /* 0x000fea0003800000 */
[----:B------:R-:W-:-:S13]  /*59e0*/  ISETP.GE.AND P0, PT, R3, 0x1, PT ;  /* 0x000000010300780c */ /* 0x000fda0003f06270 */
[----:B------:R-:W-:Y:S05]  /*59f0*/  @P0 BRA `(.L_x_115) ;  /* 0x0000000000740947 */ /* 0x000fea0003800000 */
[----:B------:R-:W-:Y:S02]  /*5a00*/  ISETP.GE.AND P0, PT, R3, -0x18, PT ;  /* 0xffffffe80300780c */ /* 0x000fe40003f06270 */
[----:B------:R-:W-:-:S11]  /*5a10*/  LOP3.LUT R0, R0, 0x80000000, RZ, 0xc0, !PT ;  /* 0x8000000000007812 */ /* 0x000fd600078ec0ff */
[----:B------:R-:W-:Y:S05]  /*5a20*/  @!P0 BRA `(.L_x_115) ;  /* 0x0000000000688947 */ /* 0x000fea0003800000 */
[-CC-:B------:R-:W-:Y:S01]  /*5a30*/  FFMA.RZ R7, R23, R19.reuse, R20.reuse ;  /* 0x0000001317077223 */ /* 0x180fe2000000c014 */
[----:B------:R-:W-:Y:S01]  /*5a40*/  IADD3 R18, PT, PT, R3, 0x20, RZ ;  /* 0x0000002003127810 */ /* 0x000fe20007ffe0ff */
[CCC-:B------:R-:W-:Y:S01]  /*5a50*/  FFMA.RP R9, R23.reuse, R19.reuse, R20.reuse ;  /* 0x0000001317097223 */ /* 0x1c0fe20000008014 */
[----:B------:R-:W-:Y:S01]  /*5a60*/  FFMA.RM R20, R23, R19, R20 ;  /* 0x0000001317147223 */ /* 0x000fe20000004014 */
[----:B------:R-:W-:Y:S02]  /*5a70*/  ISETP.NE.AND P3, PT, R3, RZ, PT ;  /* 0x000000ff0300720c */ /* 0x000fe40003f65270 */
[----:B------:R-:W-:Y:S02]  /*5a80*/  LOP3.LUT R7, R7, 0x7fffff, RZ, 0xc0, !PT ;  /* 0x007fffff07077812 */ /* 0x000fe400078ec0ff */
[----:B------:R-:W-:Y:S02]  /*5a90*/  ISETP.NE.AND P1, PT, R3, RZ, PT ;  /* 0x000000ff0300720c */ /* 0x000fe40003f25270 */
[----:B------:R-:W-:-:S02]  /*5aa0*/  LOP3.LUT R7, R7, 0x800000, RZ, 0xfc, !PT ;  /* 0x0080000007077812 */ /* 0x000fc400078efcff */
[----:B------:R-:W-:Y:S02]  /*5ab0*/  IADD3 R3, PT, PT, -R3, RZ, RZ ;  /* 0x000000ff03037210 */ /* 0x000fe40007ffe1ff */
[----:B------:R-:W-:Y:S02]  /*5ac0*/  SHF.L.U32 R18, R7, R18, RZ ;  /* 0x0000001207127219 */ /* 0x000fe400000006ff */
[----:B------:R-:W-:Y:S02]  /*5ad0*/  FSETP.NEU.FTZ.AND P0, PT, R9, R20, PT ;  /* 0x000000140900720b */ /* 0x000fe40003f1d000 */
[----:B------:R-:W-:Y:S02]  /*5ae0*/  SEL R20, R3, RZ, P3 ;  /* 0x000000ff03147207 */ /* 0x000fe40001800000 */
[----:B------:R-:W-:Y:S02]  /*5af0*/  ISETP.NE.AND P1, PT, R18, RZ, P1 ;  /* 0x000000ff1200720c */ /* 0x000fe40000f25270 */
[----:B------:R-:W-:-:S02]  /*5b00*/  SHF.R.U32.HI R18, RZ, R20, R7 ;  /* 0x00000014ff127219 */ /* 0x000fc40000011607 */
[----:B------:R-:W-:Y:S02]  /*5b10*/  PLOP3.LUT P0, PT, P0, P1, PT, 0xf8, 0x8f ;  /* 0x00000000008f781c */ /* 0x000fe40000703f70 */
[----:B------:R-:W-:Y:S02]  /*5b20*/  SHF.R.U32.HI R7, RZ, 0x1, R18 ;  /* 0x00000001ff077819 */ /* 0x000fe40000011612 */
[----:B------:R-:W-:-:S04]  /*5b30*/  SEL R20, RZ, 0x1, !P0 ;  /* 0x00000001ff147807 */ /* 0x000fc80004000000 */
[----:B------:R-:W-:-:S04]  /*5b40*/  LOP3.LUT R3, R20, 0x1, R7, 0xf8, !PT ;  /* 0x0000000114037812 */ /* 0x000fc800078ef807 */
[----:B------:R-:W-:-:S04]  /*5b50*/  LOP3.LUT R18, R3, R18, RZ, 0xc0, !PT ;  /* 0x0000001203127212 */ /* 0x000fc800078ec0ff */
[----:B------:R-:W-:-:S04]  /*5b60*/  IADD3 R7, PT, PT, R7, R18, RZ ;  /* 0x0000001207077210 */ /* 0x000fc80007ffe0ff */
[----:B------:R-:W-:Y:S01]  /*5b70*/  LOP3.LUT R0, R7, R0, RZ, 0xfc, !PT ;  /* 0x0000000007007212 */ /* 0x000fe200078efcff */
[----:B------:R-:W-:Y:S06]  /*5b80*/  BRA `(.L_x_115) ;  /* 0x0000000000107947 */ /* 0x000fec0003800000 */
.L_x_114:
[----:B------:R-:W-:-:S04]  /*5b90*/  LOP3.LUT R0, R0, 0x80000000, RZ, 0xc0, !PT ;  /* 0x8000000000007812 */ /* 0x000fc800078ec0ff */
[----:B------:R-:W-:Y:S01]  /*5ba0*/  LOP3.LUT R0, R0, 0x7f800000, RZ, 0xfc, !PT ;  /* 0x7f80000000007812 */ /* 0x000fe200078efcff */
[----:B------:R-:W-:Y:S06]  /*5bb0*/  BRA `(.L_x_115) ;  /* 0x0000000000047947 */ /* 0x000fec0003800000 */
.L_x_113:
[----:B------:R-:W-:-:S07]  /*5bc0*/  LEA R0, R9, R0, 0x17 ;  /* 0x0000000009007211 */ /* 0x000fce00078eb8ff */
.L_x_115:
[----:B------:R-:W-:Y:S05]  /*5bd0*/  BSYNC.RECONVERGENT B1 ;  /* 0x0000000000017941 */ /* 0x000fea0003800200 */
.L_x_112:
[----:B------:R-:W-:Y:S05]  /*5be0*/  BRA `(.L_x_116) ;  /* 0x0000000000207947 */ /* 0x000fea0003800000 */
.L_x_111:
[----:B------:R-:W-:-:S04]  /*5bf0*/  LOP3.LUT R0, R0, 0x80000000, R3, 0x48, !PT ;  /* 0x8000000000007812 */ /* 0x000fc800078e4803 */
[----:B------:R-:W-:Y:S01]  /*5c00*/  LOP3.LUT R0, R0, 0x7f800000, RZ, 0xfc, !PT ;  /* 0x7f80000000007812 */ /* 0x000fe200078efcff */
[----:B------:R-:W-:Y:S06]  /*5c10*/  BRA `(.L_x_116) ;  /* 0x0000000000147947 */ /* 0x000fec0003800000 */
.L_x_110:
[----:B------:R-:W-:Y:S01]  /*5c20*/  LOP3.LUT R0, R0, 0x80000000, R3, 0x48, !PT ;  /* 0x8000000000007812 */ /* 0x000fe200078e4803 */
[----:B------:R-:W-:Y:S06]  /*5c30*/  BRA `(.L_x_116) ;  /* 0x00000000000c7947 */ /* 0x000fec0003800000 */
.L_x_109:
[----:B------:R-:W0:Y:S01]  /*5c40*/  MUFU.RSQ R0, -QNAN ;  /* 0xffc0000000007908 */ /* 0x000e220000001400 */
[----:B------:R-:W-:Y:S05]  /*5c50*/  BRA `(.L_x_116) ;  /* 0x0000000000047947 */ /* 0x000fea0003800000 */
.L_x_108:
[----:B------:R-:W-:-:S07]  /*5c60*/  FADD.FTZ R0, R3, R0 ;  /* 0x0000000003007221 */ /* 0x000fce0000010000 */
.L_x_116:
[----:B------:R-:W-:Y:S05]  /*5c70*/  BSYNC.RECONVERGENT B0 ;  /* 0x0000000000007941 */ /* 0x000fea0003800200 */
.L_x_106:
[----:B------:R-:W-:-:S04]  /*5c80*/  HFMA2 R3, -RZ, RZ, 0, 0 ;  /* 0x00000000ff037431 */ /* 0x000fc800000001ff */
[----:B0-----:R-:W-:Y:S05]  /*5c90*/  RET.REL.NODEC R2 `(_Z14softmax_kernelPfiiiiiifS_) ;  /* 0xffffffa002d87950 */ /* 0x001fea0003c3ffff */
.L_x_117:
[----:B------:R-:W-:-:S00]  /*5ca0*/  BRA `(.L_x_117) ;  /* 0xfffffffc00fc7947 */ /* 0x000fc0000383ffff */
[----:B------:R-:W-:-:S00]  /*5cb0*/  NOP ;  /* 0x0000000000007918 */ /* 0x000fc00000000000 */
        /* <DEDUP_REMOVED lines=12> */
.L_x_207:


//--------------------- .text._Z12reorg_kerneliPfiiiiiiS_ --------------------------
	.section	.text._Z12reorg_kerneliPfiiiiiiS_,"ax",@progbits
	.align	128
        .global         _Z12reorg_kerneliPfiiiiiiS_
        .type           _Z12reorg_kerneliPfiiiiiiS_,@function
        .size           _Z12reorg_kerneliPfiiiiiiS_,(.L_x_213 - _Z12reorg_kerneliPfiiiiiiS_)
        .other          _Z12reorg_kerneliPfiiiiiiS_,@"STO_CUDA_ENTRY STV_DEFAULT"
_Z12reorg_kerneliPfiiiiiiS_:
.text._Z12reorg_kerneliPfiiiiiiS_:
[----:B------:R-:W-:Y:S01]  /*0000*/  LDC R1, c[0x0][0x37c] ;  /* 0x0000df00ff017b82 */ /* 0x000fe20000000800 */
[----:B------:R-:W0:Y:S07]  /*0010*/  S2R R3, SR_TID.X ;  /* 0x0000000000037919 */ /* 0x000e2e0000002100 */
[----:B------:R-:W-:Y:S01]  /*0020*/  S2UR UR4, SR_CTAID.X ;  /* 0x00000000000479c3 */ /* 0x000fe20000002500 */
[----:B------:R-:W1:Y:S01]  /*0030*/  LDCU UR6, c[0x0][0x370] ;  /* 0x00006e00ff0677ac */ /* 0x000e620008000800 */
[----:B------:R-:W2:Y:S06]  /*0040*/  LDCU UR7, c[0x0][0x380] ;  /* 0x00007000ff0777ac */ /* 0x000eac0008000800 */
[----:B------:R-:W1:Y:S08]  /*0050*/  S2UR UR5, SR_CTAID.Y ;  /* 0x00000000000579c3 */ /* 0x000e700000002600 */
[----:B------:R-:W0:Y:S01]  /*0060*/  LDC R2, c[0x0][0x360] ;  /* 0x0000d800ff027b82 */ /* 0x000e220000000800 */
[----:B-1----:R-:W-:-:S06]  /*0070*/  UIMAD UR4, UR5, UR6, UR4 ;  /* 0x00000006050472a4 */ /* 0x002fcc000f8e0204 */
[----:B0-----:R-:W-:-:S05]  /*0080*/  IMAD R2, R2, UR4, R3 ;  /* 0x0000000402027c24 */ /* 0x001fca000f8e0203 */
[----:B--2---:R-:W-:-:S13]  /*0090*/  ISETP.GE.AND P0, PT, R2, UR7, PT ;  /* 0x0000000702007c0c */ /* 0x004fda000bf06270 */
[----:B------:R-:W-:Y:S05]  /*00a0*/  @P0 EXIT ;  /* 0x000000000000094d */ /* 0x000fea0003800000 */
[----:B------:R-:W0:Y:S01]  /*00b0*/  LDC R5, c[0x0][0x390] ;  /* 0x0000e400ff057b82 */ /* 0x000e220000000800 */
[----:B------:R-:W-:Y:S01]  /*00c0*/  IABS R6, R2 ;  /* 0x0000000200067213 */ /* 0x000fe20000000000 */
[----:B------:R-:W1:Y:S06]  /*00d0*/  LDCU UR4, c[0x0][0x3a4] ;  /* 0x00007480ff0477ac */ /* 0x000e6c0008000800 */
[----:B------:R-:W2:Y:S08]  /*00e0*/  LDC R7, c[0x0][0x394] ;  /* 0x0000e500ff077b82 */ /* 0x000eb00000000800 */
[----:B------:R-:W3:Y:S01]  /*00f0*/  LDC R3, c[0x0][0x3a0] ;  /* 0x0000e800ff037b82 */ /* 0x000ee20000000800 */
[----:B-1----:R-:W-:Y:S01]  /*0100*/  ISETP.NE.AND P0, PT, RZ, UR4, PT ;  /* 0x00000004ff007c0c */ /* 0x002fe2000bf05270 */
[----:B------:R-:W1:Y:S01]  /*0110*/  LDCU.64 UR4, c[0x0][0x358] ;  /* 0x00006b00ff0477ac */ /* 0x000e620008000a00 */
[----:B0-----:R-:W-:-:S04]  /*0120*/  IABS R11, R5 ;  /* 0x00000005000b7213 */ /* 0x001fc80000000000 */
[----:B------:R-:W0:Y:S01]  /*0130*/  I2F.RP R0, R11 ;  /* 0x0000000b00007306 */ /* 0x000e220000209400 */
[----:B--2---:R-:W-:-:S06]  /*0140*/  IABS R14, R7 ;  /* 0x00000007000e7213 */ /* 0x004fcc0000000000 */
[----:B------:R-:W2:Y:S01]  /*0150*/  @P0 LDC.64 R16, c[0x0][0x388] ;  /* 0x0000e200ff100b82 */ /* 0x000ea20000000a00 */
[----:B---3--:R-:W-:Y:S01]  /*0160*/  IMAD R13, R3, R3, RZ ;  /* 0x00000003030d7224 */ /* 0x008fe200078e02ff */
[----:B0-----:R-:W0:Y:S04]  /*0170*/  MUFU.RCP R0, R0 ;  /* 0x0000000000007308 */ /* 0x001e280000001000 */
[----:B------:R-:W-:Y:S01]  /*0180*/  IABS R12, R13 ;  /* 0x0000000d000c7213 */ /* 0x000fe20000000000 */
[----:B--2---:R-:W-:-:S04]  /*0190*/  @P0 IMAD.WIDE R16, R2, 0x4, R16 ;  /* 0x0000000402100825 */ /* 0x004fc800078e0210 */
[----:B0-----:R-:W-:-:S04]  /*01a0*/  VIADD R8, R0, 0xffffffe ;  /* 0x0ffffffe00087836 */ /* 0x001fc80000000000 */
[----:B------:R0:W2:Y:S02]  /*01b0*/  F2I.FTZ.U32.TRUNC.NTZ R9, R8 ;  /* 0x0000000800097305 */ /* 0x0000a4000021f000 */
[----:B0-----:R-:W-:Y:S02]  /*01c0*/  HFMA2 R8, -RZ, RZ, 0, 0 ;  /* 0x00000000ff087431 */ /* 0x001fe400000001ff */
[----:B--2---:R-:W-:-:S04]  /*01d0*/  IMAD.MOV R4, RZ, RZ, -R9 ;  /* 0x000000ffff047224 */ /* 0x004fc800078e0a09 */
[----:B------:R-:W-:Y:S02]  /*01e0*/  IMAD R15, R4, R11, RZ ;  /* 0x0000000b040f7224 */ /* 0x000fe400078e02ff */
[----:B------:R-:W-:Y:S02]  /*01f0*/  IMAD.MOV.U32 R4, RZ, RZ, R6 ;  /* 0x000000ffff047224 */ /* 0x000fe400078e0006 */
[----:B------:R-:W-:Y:S02]  /*0200*/  IMAD.HI.U32 R9, R9, R15, R8 ;  /* 0x0000000f09097227 */ /* 0x000fe400078e0008 */
[----:B------:R-:W0:Y:S04]  /*0210*/  I2F.RP R8, R14 ;  /* 0x0000000e00087306 */ /* 0x000e280000209400 */
[----:B------:R-:W-:-:S04]  /*0220*/  IMAD.HI.U32 R0, R9, R4, RZ ;  /* 0x0000000409007227 */ /* 0x000fc800078e00ff */
[----:B------:R-:W-:Y:S01]  /*0230*/  IMAD.MOV R6, RZ, RZ, -R0 ;  /* 0x000000ffff067224 */ /* 0x000fe200078e0a00 */
[----:B------:R-:W2:Y:S03]  /*0240*/  I2F.RP R9, R12 ;  /* 0x0000000c00097306 */ /* 0x000ea60000209400 */
[C---:B------:R-:W-:Y:S02]  /*0250*/  IMAD R4, R11.reuse, R6, R4 ;  /* 0x000000060b047224 */ /* 0x040fe400078e0204 */
[----:B------:R-:W3:Y:S03]  /*0260*/  LDC R6, c[0x0][0x398] ;  /* 0x0000e600ff067b82 */ /* 0x000ee60000000800 */
[----:B0-----:R-:W0:Y:S01]  /*0270*/  MUFU.RCP R8, R8 ;  /* 0x0000000800087308 */ /* 0x001e220000001000 */
[----:B------:R-:W-:-:S07]  /*0280*/  ISETP.GT.U32.AND P2, PT, R11, R4, PT ;  /* 0x000000040b00720c */ /* 0x000fce0003f44070 */
[----:B--2---:R-:W2:Y:S06]  /*0290*/  MUFU.RCP R9, R9 ;  /* 0x0000000900097308 */ /* 0x004eac0000001000 */
[-C--:B------:R-:W-:Y:S01]  /*02a0*/  @!P2 IADD3 R4, PT, PT, R4, -R11.reuse, RZ ;  /* 0x8000000b0404a210 */ /* 0x080fe20007ffe0ff */
[----:B------:R-:W-:Y:S01]  /*02b0*/  @!P2 VIADD R0, R0, 0x1 ;  /* 0x000000010000a836 */ /* 0x000fe20000000000 */
[----:B------:R-:W-:Y:S01]  /*02c0*/  ISETP.NE.AND P2, PT, R5, RZ, PT ;  /* 0x000000ff0500720c */ /* 0x000fe20003f45270 */
[----:B0-----:R-:W-:Y:S01]  /*02d0*/  VIADD R10, R8, 0xffffffe ;  /* 0x0ffffffe080a7836 */ /* 0x001fe20000000000 */
[----:B------:R-:W-:-:S02]  /*02e0*/  ISETP.GE.U32.AND P1, PT, R4, R11, PT ;  /* 0x0000000b0400720c */ /* 0x000fc40003f26070 */
[----:B------:R-:W-:Y:S01]  /*02f0*/  LOP3.LUT R4, R2, R5, RZ, 0x3c, !PT ;  /* 0x0000000502047212 */ /* 0x000fe200078e3cff */
[----:B------:R0:W4:Y:S03]  /*0300*/  F2I.FTZ.U32.TRUNC.NTZ R11, R10 ;  /* 0x0000000a000b7305 */ /* 0x000126000021f000 */
[----:B------:R-:W-:Y:S02]  /*0310*/  ISETP.GE.AND P3, PT, R4, RZ, PT ;  /* 0x000000ff0400720c */ /* 0x000fe40003f66270 */
[----:B---3--:R-:W-:Y:S02]  /*0320*/  IABS R4, R6 ;  /* 0x0000000600047213 */ /* 0x008fe40000000000 */
[----:B--2---:R-:W-:Y:S01]  /*0330*/  IADD3 R9, PT, PT, R9, 0xffffffe, RZ ;  /* 0x0ffffffe09097810 */ /* 0x004fe20007ffe0ff */
[----:B0-----:R-:W-:Y:S02]  /*0340*/  IMAD.MOV.U32 R10, RZ, RZ, RZ ;  /* 0x000000ffff0a7224 */ /* 0x001fe400078e00ff */
[----:B------:R-:W-:-:S03]  /*0350*/  @P1 VIADD R0, R0, 0x1 ;  /* 0x0000000100001836 */ /* 0x000fc60000000000 */
[----:B------:R-:W0:Y:S01]  /*0360*/  F2I.FTZ.U32.TRUNC.NTZ R9, R9 ;  /* 0x0000000900097305 */ /* 0x000e22000021f000 */
[----:B----4-:R-:W-:Y:S02]  /*0370*/  IMAD.MOV R15, RZ, RZ, -R11 ;  /* 0x000000ffff0f7224 */ /* 0x010fe400078e0a0b */
[----:B------:R-:W-:Y:S02]  /*0380*/  @!P3 IADD3 R0, PT, PT, -R0, RZ, RZ ;  /* 0x000000ff0000b210 */ /* 0x000fe40007ffe1ff */
[----:B------:R-:W-:Y:S01]  /*0390*/  @!P2 LOP3.LUT R0, RZ, R5, RZ, 0x33, !PT ;  /* 0x00000005ff00a212 */ /* 0x000fe200078e33ff */
[----:B------:R-:W-:-:S03]  /*03a0*/  IMAD R15, R15, R14, RZ ;  /* 0x0000000e0f0f7224 */ /* 0x000fc600078e02ff */
[----:B------:R-:W-:Y:S01]  /*03b0*/  IABS R19, R0 ;  /* 0x0000000000137213 */ /* 0x000fe20000000000 */
[----:B------:R-:W-:-:S04]  /*03c0*/  IMAD.HI.U32 R11, R11, R15, R10 ;  /* 0x0000000f0b0b7227 */ /* 0x000fc800078e000a */
[----:B------:R-:W-:Y:S02]  /*03d0*/  IMAD.MOV.U32 R10, RZ, RZ, R4 ;  /* 0x000000ffff0a7224 */ /* 0x000fe400078e0004 */
[----:B-1----:R1:W2:Y:S01]  /*03e0*/  @P0 LDG.E R4, desc[UR4][R16.64] ;  /* 0x0000000410040981 */ /* 0x0022a2000c1e1900 */
[----:B0-----:R-:W-:Y:S01]  /*03f0*/  IADD3 R21, PT, PT, RZ, -R9, RZ ;  /* 0x80000009ff157210 */ /* 0x001fe20007ffe0ff */
[----:B------:R-:W0:Y:S01]  /*0400*/  I2F.RP R18, R10 ;  /* 0x0000000a00127306 */ /* 0x000e220000209400 */
[----:B------:R-:W-:-:S04]  /*0410*/  IMAD.HI.U32 R15, R11, R19, RZ ;  /* 0x000000130b0f7227 */ /* 0x000fc800078e00ff */
[----:B------:R-:W-:Y:S01]  /*0420*/  IMAD R11, R21, R12, RZ ;  /* 0x0000000c150b7224 */ /* 0x000fe200078e02ff */
[----:B------:R-:W-:Y:S01]  /*0430*/  IABS R21, R13 ;  /* 0x0000000d00157213 */ /* 0x000fe20000000000 */
[----:B------:R-:W-:Y:S02]  /*0440*/  IMAD.MOV.U32 R8, RZ, RZ, RZ ;  /* 0x000000ffff087224 */ /* 0x000fe400078e00ff */
[----:B------:R-:W-:Y:S01]  /*0450*/  IMAD.MOV R20, RZ, RZ, -R15 ;  /* 0x000000ffff147224 */ /* 0x000fe200078e0a0f */
[----:B------:R-:W-:Y:S01]  /*0460*/  IADD3 R21, PT, PT, RZ, -R21, RZ ;  /* 0x80000015ff157210 */ /* 0x000fe20007ffe0ff */
[----:B------:R-:W-:Y:S01]  /*0470*/  IMAD.HI.U32 R11, R9, R11, R8 ;  /* 0x0000000b090b7227 */ /* 0x000fe200078e0008 */
[----:B------:R-:W-:-:S03]  /*0480*/  LOP3.LUT R8, R0, R7, RZ, 0x3c, !PT ;  /* 0x0000000700087212 */ /* 0x000fc600078e3cff */
[----:B------:R-:W-:Y:S01]  /*0490*/  IMAD R9, R14, R20, R19 ;  /* 0x000000140e097224 */ /* 0x000fe200078e0213 */
[----:B0-----:R-:W0:Y:S01]  /*04a0*/  MUFU.RCP R18, R18 ;  /* 0x0000001200127308 */ /* 0x001e220000001000 */
[----:B------:R-:W-:Y:S01]  /*04b0*/  IMAD.MOV.U32 R19, RZ, RZ, R21 ;  /* 0x000000ffff137224 */ /* 0x000fe200078e0015 */
[----:B------:R-:W-:Y:S01]  /*04c0*/  ISETP.GE.AND P3, PT, R8, RZ, PT ;  /* 0x000000ff0800720c */ /* 0x000fe20003f66270 */
[----:B-1----:R-:W-:Y:S01]  /*04d0*/  IMAD.HI.U32 R17, R11, R10, RZ ;  /* 0x0000000a0b117227 */ /* 0x002fe200078e00ff */
[----:B------:R-:W-:Y:S02]  /*04e0*/  ISETP.GT.U32.AND P4, PT, R14, R9, PT ;  /* 0x000000090e00720c */ /* 0x000fe40003f84070 */
[----:B------:R-:W-:Y:S01]  /*04f0*/  LOP3.LUT R8, R13, R6, RZ, 0x3c, !PT ;  /* 0x000000060d087212 */ /* 0x000fe200078e3cff */
[----:B------:R-:W-:-:S05]  /*0500*/  IMAD R19, R17, R19, R10 ;  /* 0x0000001311137224 */ /* 0x000fca00078e020a */
[----:B------:R-:W-:-:S05]  /*0510*/  ISETP.GT.U32.AND P1, PT, R12, R19, PT ;  /* 0x000000130c00720c */ /* 0x000fca0003f24070 */
[----:B------:R-:W-:Y:S01]  /*0520*/  @!P4 IMAD.IADD R9, R9, 0x1, -R14 ;  /* 0x000000010909c824 */ /* 0x000fe200078e0a0e */
[----:B0-----:R-:W-:Y:S01]  /*0530*/  IADD3 R11, PT, PT, R18, 0xffffffe, RZ ;  /* 0x0ffffffe120b7810 */ /* 0x001fe20007ffe0ff */
[----:B------:R-:W-:Y:S01]  /*0540*/  @!P4 VIADD R15, R15, 0x1 ;  /* 0x000000010f0fc836 */ /* 0x000fe20000000000 */
[----:B------:R-:W-:Y:S02]  /*0550*/  ISETP.NE.AND P4, PT, R7, RZ, PT ;  /* 0x000000ff0700720c */ /* 0x000fe40003f85270 */
[----:B------:R-:W-:Y:S02]  /*0560*/  ISETP.GE.U32.AND P5, PT, R9, R14, PT ;  /* 0x0000000e0900720c */ /* 0x000fe40003fa6070 */
[----:B------:R-:W0:Y:S01]  /*0570*/  F2I.FTZ.U32.TRUNC.NTZ R9, R11 ;  /* 0x0000000b00097305 */ /* 0x000e22000021f000 */
[----:B------:R-:W-:Y:S02]  /*0580*/  @!P1 IMAD.IADD R19, R19, 0x1, -R12 ;  /* 0x0000000113139824 */ /* 0x000fe400078e0a0c */
[----:B------:R-:W-:Y:S01]  /*0590*/  @!P1 VIADD R17, R17, 0x1 ;  /* 0x0000000111119836 */ /* 0x000fe20000000000 */
[----:B------:R-:W-:-:S02]  /*05a0*/  ISETP.NE.AND P1, PT, R13, RZ, PT ;  /* 0x000000ff0d00720c */ /* 0x000fc40003f25270 */
[----:B------:R-:W-:-:S05]  /*05b0*/  ISETP.GE.U32.AND P2, PT, R19, R12, PT ;  /* 0x0000000c1300720c */ /* 0x000fca0003f46070 */
[----:B------:R-:W-:Y:S02]  /*05c0*/  @P5 IADD3 R15, PT, PT, R15, 0x1, RZ ;  /* 0x000000010f0f5810 */ /* 0x000fe40007ffe0ff */
[----:B------:R-:W-:Y:S01]  /*05d0*/  ISETP.GE.AND P5, PT, R8, RZ, PT ;  /* 0x000000ff0800720c */ /* 0x000fe20003fa6270 */
[----:B------:R-:W-:Y:S02]  /*05e0*/  IMAD.MOV.U32 R8, RZ, RZ, RZ ;  /* 0x000000ffff087224 */ /* 0x000fe400078e00ff */
[----:B0-----:R-:W-:Y:S02]  /*05f0*/  IMAD.MOV R11, RZ, RZ, -R9 ;  /* 0x000000ffff0b7224 */ /* 0x001fe400078e0a09 */
[----:B------:R-:W-:Y:S01]  /*0600*/  @!P3 IMAD.MOV R15, RZ, RZ, -R15 ;  /* 0x000000ffff0fb224 */ /* 0x000fe200078e0a0f */
[----:B------:R-:W-:Y:S01]  /*0610*/  @!P4 LOP3.LUT R15, RZ, R7, RZ, 0x33, !PT ;  /* 0x00000007ff0fc212 */ /* 0x000fe200078e33ff */
[----:B------:R-:W-:Y:S01]  /*0620*/  IMAD R11, R11, R10, RZ ;  /* 0x0000000a0b0b7224 */ /* 0x000fe200078e02ff */
[----:B------:R-:W-:-:S02]  /*0630*/  @P2 IADD3 R17, PT, PT, R17, 0x1, RZ ;  /* 0x0000000111112810 */ /* 0x000fc40007ffe0ff */
[----:B------:R-:W-:Y:S01]  /*0640*/  IABS R14, R15 ;  /* 0x0000000f000e7213 */ /* 0x000fe20000000000 */
[----:B------:R-:W-:-:S04]  /*0650*/  IMAD.HI.U32 R8, R9, R11, R8 ;  /* 0x0000000b09087227 */ /* 0x000fc800078e0008 */
[----:B------:R-:W-:Y:S01]  /*0660*/  IMAD.MOV.U32 R12, RZ, RZ, R17 ;  /* 0x000000ffff0c7224 */ /* 0x000fe200078e0011 */
[----:B------:R-:W-:Y:S01]  /*0670*/  IABS R17, R3 ;  /* 0x0000000300117213 */ /* 0x000fe20000000000 */
[----:B------:R-:W-:-:S03]  /*0680*/  IMAD.MOV.U32 R9, RZ, RZ, R14 ;  /* 0x000000ffff097224 */ /* 0x000fc600078e000e */
[----:B------:R-:W-:Y:S01]  /*0690*/  @!P5 IADD3 R12, PT, PT, -R12, RZ, RZ ;  /* 0x000000ff0c0cd210 */ /* 0x000fe20007ffe1ff */
[----:B------:R-:W-:Y:S01]  /*06a0*/  IMAD.HI.U32 R16, R8, R9, RZ ;  /* 0x0000000908107227 */ /* 0x000fe200078e00ff */
[----:B------:R-:W-:Y:S01]  /*06b0*/  @!P1 LOP3.LUT R12, RZ, R13, RZ, 0x33, !PT ;  /* 0x0000000dff0c9212 */ /* 0x000fe200078e33ff */
[----:B------:R-:W0:Y:S01]  /*06c0*/  I2F.RP R18, R17 ;  /* 0x0000001100127306 */ /* 0x000e220000209400 */
[----:B------:R-:W1:Y:S02]  /*06d0*/  LDC R13, c[0x0][0x39c] ;  /* 0x0000e700ff0d7b82 */ /* 0x000e640000000800 */
[-C--:B------:R-:W-:Y:S02]  /*06e0*/  IABS R11, R12.reuse ;  /* 0x0000000c000b7213 */ /* 0x080fe40000000000 */
[----:B------:R-:W-:Y:S02]  /*06f0*/  IADD3 R8, PT, PT, -R16, RZ, RZ ;  /* 0x000000ff10087210 */ /* 0x000fe40007ffe1ff */
[----:B------:R-:W-:Y:S01]  /*0700*/  IABS R22, R12 ;  /* 0x0000000c00167213 */ /* 0x000fe20000000000 */
[----:B------:R-:W3:Y:S02]  /*0710*/  I2F.RP R14, R11 ;  /* 0x0000000b000e7306 */ /* 0x000ee40000209400 */
[----:B------:R-:W-:Y:S01]  /*0720*/  IMAD R9, R10, R8, R9 ;  /* 0x000000080a097224 */ /* 0x000fe200078e0209 */
[----:B------:R-:W-:-:S02]  /*0730*/  LOP3.LUT R8, R15, R6, RZ, 0x3c, !PT ;  /* 0x000000060f087212 */ /* 0x000fc400078e3cff */
[----:B------:R-:W-:Y:S02]  /*0740*/  IADD3 R22, PT, PT, RZ, -R22, RZ ;  /* 0x80000016ff167210 */ /* 0x000fe40007ffe0ff */
[----:B------:R-:W-:Y:S01]  /*0750*/  ISETP.GT.U32.AND P2, PT, R10, R9, PT ;  /* 0x000000090a00720c */ /* 0x000fe20003f44070 */
[----:B0-----:R-:W-:Y:S01]  /*0760*/  MUFU.RCP R18, R18 ;  /* 0x0000001200127308 */ /* 0x001fe20000001000 */
[----:B------:R-:W-:-:S07]  /*0770*/  ISETP.GE.AND P3, PT, R8, RZ, PT ;  /* 0x000000ff0800720c */ /* 0x000fce0003f66270 */
[----:B---3--:R-:W0:Y:S04]  /*0780*/  MUFU.RCP R14, R14 ;  /* 0x0000000e000e7308 */ /* 0x008e280000001000 */
[----:B------:R-:W-:Y:S01]  /*0790*/  @!P2 IMAD.IADD R9, R9, 0x1, -R10 ;  /* 0x000000010909a824 */ /* 0x000fe200078e0a0a */
[----:B------:R-:W-:Y:S02]  /*07a0*/  @!P2 IADD3 R16, PT, PT, R16, 0x1, RZ ;  /* 0x000000011010a810 */ /* 0x000fe40007ffe0ff */
[----:B------:R-:W-:Y:S02]  /*07b0*/  ISETP.NE.AND P2, PT, R6, RZ, PT ;  /* 0x000000ff0600720c */ /* 0x000fe40003f45270 */
[----:B------:R-:W-:Y:S01]  /*07c0*/  ISETP.GE.U32.AND P1, PT, R9, R10, PT ;  /* 0x0000000a0900720c */ /* 0x000fe20003f26070 */
[----:B0-----:R-:W-:Y:S01]  /*07d0*/  VIADD R9, R14, 0xffffffe ;  /* 0x0ffffffe0e097836 */ /* 0x001fe20000000000 */
[----:B-1----:R-:W-:-:S11]  /*07e0*/  IABS R14, R13 ;  /* 0x0000000d000e7213 */ /* 0x002fd60000000000 */
[----:B------:R-:W-:Y:S01]  /*07f0*/  @P1 VIADD R16, R16, 0x1 ;  /* 0x0000000110101836 */ /* 0x000fe20000000000 */
[----:B------:R-:W0:Y:S04]  /*0800*/  F2I.FTZ.U32.TRUNC.NTZ R9, R9 ;  /* 0x0000000900097305 */ /* 0x000e28000021f000 */
[----:B------:R-:W-:Y:S02]  /*0810*/  @!P3 IADD3 R16, PT, PT, -R16, RZ, RZ ;  /* 0x000000ff1010b210 */ /* 0x000fe40007ffe1ff */
[----:B------:R-:W-:Y:S02]  /*0820*/  @!P2 LOP3.LUT R16, RZ, R6, RZ, 0x33, !PT ;  /* 0x00000006ff10a212 */ /* 0x000fe400078e33ff */
[----:B------:R-:W1:Y:S02]  /*0830*/  I2F.RP R8, R14 ;  /* 0x0000000e00087306 */ /* 0x000e640000209400 */
[----:B------:R-:W-:-:S02]  /*0840*/  IADD3 R19, PT, PT, -R16, RZ, RZ ;  /* 0x000000ff10137210 */ /* 0x000fc40007ffe1ff */
[----:B------:R-:W-:Y:S01]  /*0850*/  ISETP.GE.AND P5, PT, R16, RZ, PT ;  /* 0x000000ff1000720c */ /* 0x000fe20003fa6270 */
[----:B0-----:R-:W-:Y:S02]  /*0860*/  IMAD.MOV R20, RZ, RZ, -R9 ;  /* 0x000000ffff147224 */ /* 0x001fe400078e0a09 */
[--C-:B------:R-:W-:Y:S02]  /*0870*/  IMAD R19, R6, R19, R15.reuse ;  /* 0x0000001306137224 */ /* 0x100fe400078e020f */
[----:B------:R-:W-:Y:S02]  /*0880*/  IMAD R21, R20, R11, RZ ;  /* 0x0000000b14157224 */ /* 0x000fe400078e02ff */
[----:B------:R-:W-:Y:S01]  /*0890*/  IMAD.MOV R15, RZ, RZ, -R15 ;  /* 0x000000ffff0f7224 */ /* 0x000fe200078e0a0f */
[----:B------:R-:W-:Y:S01]  /*08a0*/  IABS R20, R19 ;  /* 0x0000001300147213 */ /* 0x000fe20000000000 */
[----:B-1----:R0:W1:Y:S02]  /*08b0*/  MUFU.RCP R10, R8 ;  /* 0x00000008000a7308 */ /* 0x0020640000001000 */
[----:B------:R-:W-:-:S02]  /*08c0*/  IMAD R15, R7, R15, R0 ;  /* 0x0000000f070f7224 */ /* 0x000fc400078e0200 */
[----:B------:R-:W-:-:S04]  /*08d0*/  IMAD.MOV R0, RZ, RZ, -R0 ;  /* 0x000000ffff007224 */ /* 0x000fc800078e0a00 */
[----:B------:R-:W-:Y:S02]  /*08e0*/  IMAD R0, R5, R0, R2 ;  /* 0x0000000005007224 */ /* 0x000fe400078e0202 */
[----:B0-----:R-:W-:-:S04]  /*08f0*/  IMAD.MOV.U32 R8, RZ, RZ, RZ ;  /* 0x000000ffff087224 */ /* 0x001fc800078e00ff */
[----:B------:R-:W-:-:S04]  /*0900*/  IMAD.HI.U32 R6, R9, R21, R8 ;  /* 0x0000001509067227 */ /* 0x000fc800078e0008 */
[----:B------:R-:W-:Y:S01]  /*0910*/  IMAD.MOV.U32 R9, RZ, RZ, R20 ;  /* 0x000000ffff097224 */ /* 0x000fe200078e0014 */
[----:B------:R-:W-:Y:S01]  /*0920*/  MOV R20, R22 ;  /* 0x0000001600147202 */ /* 0x000fe20000000f00 */
[----:B-1----:R-:W-:Y:S01]  /*0930*/  VIADD R8, R10, 0xffffffe ;  /* 0x0ffffffe0a087836 */ /* 0x002fe20000000000 */
[----:B------:R-:W-:Y:S01]  /*0940*/  LOP3.LUT R10, R19, R12, RZ, 0x3c, !PT ;  /* 0x0000000c130a7212 */ /* 0x000fe200078e3cff */
[----:B------:R-:W-:-:S03]  /*0950*/  IMAD.HI.U32 R6, R6, R9, RZ ;  /* 0x0000000906067227 */ /* 0x000fc600078e00ff */
[----:B------:R-:W-:Y:S01]  /*0960*/  ISETP.GE.AND P3, PT, R10, RZ, PT ;  /* 0x000000ff0a00720c */ /* 0x000fe20003f66270 */
[----:B------:R-:W-:Y:S01]  /*0970*/  IMAD R20, R6, R20, R9 ;  /* 0x0000001406147224 */ /* 0x000fe200078e0209 */
[----:B------:R-:W-:Y:S01]  /*0980*/  IABS R10, R16 ;  /* 0x00000010000a7213 */ /* 0x000fe20000000000 */
[----:B------:R0:W1:Y:S01]  /*0990*/  F2I.FTZ.U32.TRUNC.NTZ R9, R8 ;  /* 0x0000000800097305 */ /* 0x000062000021f000 */
[----:B------:R-:W-:Y:S02]  /*09a0*/  VIADD R21, R18, 0xffffffe ;  /* 0x0ffffffe12157836 */ /* 0x000fe40000000000 */
[----:B------:R-:W-:Y:S01]  /*09b0*/  ISETP.GT.U32.AND P2, PT, R11, R20, PT ;  /* 0x000000140b00720c */ /* 0x000fe20003f44070 */
[----:B0-----:R-:W-:Y:S01]  /*09c0*/  HFMA2 R8, -RZ, RZ, 0, 0 ;  /* 0x00000000ff087431 */ /* 0x001fe200000001ff */
[----:B-1----:R-:W-:-:S11]  /*09d0*/  IADD3 R23, PT, PT, RZ, -R9, RZ ;  /* 0x80000009ff177210 */ /* 0x002fd60007ffe0ff */
[----:B------:R-:W-:Y:S01]  /*09e0*/  @!P2 VIADD R6, R6, 0x1 ;  /* 0x000000010606a836 */ /* 0x000fe20000000000 */
[-C--:B------:R-:W-:Y:S02]  /*09f0*/  @!P2 IADD3 R20, PT, PT, R20, -R11.reuse, RZ ;  /* 0x8000000b1414a210 */ /* 0x080fe40007ffe0ff */
[----:B------:R-:W-:Y:S01]  /*0a00*/  ISETP.NE.AND P2, PT, R12, RZ, PT ;  /* 0x000000ff0c00720c */ /* 0x000fe20003f45270 */
[----:B------:R-:W-:Y:S01]  /*0a10*/  IMAD R23, R23, R14, RZ ;  /* 0x0000000e17177224 */ /* 0x000fe200078e02ff */
[----:B------:R-:W-:Y:S02]  /*0a20*/  ISETP.GE.U32.AND P1, PT, R20, R11, PT ;  /* 0x0000000b1400720c */ /* 0x000fe40003f26070 */
[----:B------:R-:W0:Y:S01]  /*0a30*/  F2I.FTZ.U32.TRUNC.NTZ R11, R21 ;  /* 0x00000015000b7305 */ /* 0x000e22000021f000 */
[----:B------:R-:W-:-:S04]  /*0a40*/  IMAD.HI.U32 R8, R9, R23, R8 ;  /* 0x0000001709087227 */ /* 0x000fc800078e0008 */
[----:B------:R-:W-:-:S04]  /*0a50*/  IMAD.MOV.U32 R9, RZ, RZ, R10 ;  /* 0x000000ffff097224 */ /* 0x000fc800078e000a */
[----:B------:R-:W-:-:S04]  /*0a60*/  IMAD.HI.U32 R8, R8, R9, RZ ;  /* 0x0000000908087227 */ /* 0x000fc800078e00ff */
[----:B------:R-:W-:Y:S01]  /*0a70*/  @P1 VIADD R6, R6, 0x1 ;  /* 0x0000000106061836 */ /* 0x000fe20000000000 */
[----:B------:R-:W-:Y:S02]  /*0a80*/  IADD3 R8, PT, PT, -R8, RZ, RZ ;  /* 0x000000ff08087210 */ /* 0x000fe40007ffe1ff */
[----:B0-----:R-:W-:Y:S02]  /*0a90*/  IADD3 R18, PT, PT, RZ, -R11, RZ ;  /* 0x8000000bff127210 */ /* 0x001fe40007ffe0ff */
[----:B------:R-:W-:Y:S01]  /*0aa0*/  @!P3 IADD3 R6, PT, PT, -R6, RZ, RZ ;  /* 0x000000ff0606b210 */ /* 0x000fe20007ffe1ff */
[----:B------:R-:W-:Y:S01]  /*0ab0*/  IMAD R9, R14, R8, R9 ;  /* 0x000000080e097224 */ /* 0x000fe200078e0209 */
[----:B------:R-:W-:Y:S01]  /*0ac0*/  @!P2 LOP3.LUT R6, RZ, R12, RZ, 0x33, !PT ;  /* 0x0000000cff06a212 */ /* 0x000fe200078e33ff */
[----:B------:R-:W-:Y:S01]  /*0ad0*/  IMAD.MOV.U32 R10, RZ, RZ, R18 ;  /* 0x000000ffff0a7224 */ /* 0x000fe200078e0012 */
[----:B------:R-:W-:Y:S02]  /*0ae0*/  ISETP.NE.AND P2, PT, R13, RZ, PT ;  /* 0x000000ff0d00720c */ /* 0x000fe40003f45270 */
[----:B------:R-:W-:Y:S01]  /*0af0*/  IABS R18, R6 ;  /* 0x0000000600127213 */ /* 0x000fe20000000000 */
[----:B------:R-:W-:Y:S01]  /*0b00*/  IMAD R21, R10, R17, RZ ;  /* 0x000000110a157224 */ /* 0x000fe200078e02ff */
[----:B------:R-:W-:Y:S01]  /*0b10*/  ISETP.GT.U32.AND P1, PT, R14, R9, PT ;  /* 0x000000090e00720c */ /* 0x000fe20003f24070 */
[----:B------:R-:W-:-:S04]  /*0b20*/  IMAD.MOV.U32 R10, RZ, RZ, RZ ;  /* 0x000000ffff0a7224 */ /* 0x000fc800078e00ff */
[----:B------:R-:W-:Y:S01]  /*0b30*/  IMAD.HI.U32 R10, R11, R21, R10 ;  /* 0x000000150b0a7227 */ /* 0x000fe200078e000a */
[----:B------:R-:W-:-:S05]  /*0b40*/  MOV R11, R18 ;  /* 0x00000012000b7202 */ /* 0x000fca0000000f00 */
[----:B------:R-:W-:Y:S02]  /*0b50*/  IMAD.HI.U32 R10, R10, R11, RZ ;  /* 0x0000000b0a0a7227 */ /* 0x000fe400078e00ff */
[----:B------:R-:W-:Y:S02]  /*0b60*/  @!P1 IADD3 R9, PT, PT, R9, -R14, RZ ;  /* 0x8000000e09099210 */ /* 0x000fe40007ffe0ff */
[----:B------:R-:W-:Y:S02]  /*0b70*/  IMAD.MOV R8, RZ, RZ, -R10 ;  /* 0x000000ffff087224 */ /* 0x000fe400078e0a0a */
[----:B------:R-:W-:Y:S02]  /*0b80*/  ISETP.GT.U32.AND P1, PT, R14, R9, PT ;  /* 0x000000090e00720c */ /* 0x000fe40003f24070 */
[----:B------:R-:W-:-:S05]  /*0b90*/  IMAD R8, R17, R8, R11 ;  /* 0x0000000811087224 */ /* 0x000fca00078e020b */
[----:B------:R-:W-:-:S06]  /*0ba0*/  ISETP.GT.U32.AND P4, PT, R17, R8, PT ;  /* 0x000000081100720c */ /* 0x000fcc0003f84070 */
[----:B------:R-:W-:-:S05]  /*0bb0*/  @!P1 IADD3 R9, PT, PT, R9, -R14, RZ ;  /* 0x8000000e09099210 */ /* 0x000fca0007ffe0ff */
[----:B------:R-:W-:Y:S01]  /*0bc0*/  @!P5 IMAD.MOV R9, RZ, RZ, -R9 ;  /* 0x000000ffff09d224 */ /* 0x000fe200078e0a09 */
[----:B------:R-:W-:Y:S01]  /*0bd0*/  @!P2 LOP3.LUT R9, RZ, R13, RZ, 0x33, !PT ;  /* 0x0000000dff09a212 */ /* 0x000fe200078e33ff */
[----:B------:R-:W-:Y:S01]  /*0be0*/  @!P4 IMAD.IADD R8, R8, 0x1, -R17 ;  /* 0x000000010808c824 */ /* 0x000fe200078e0a11 */
[----:B------:R-:W-:Y:S02]  /*0bf0*/  @!P4 IADD3 R10, PT, PT, R10, 0x1, RZ ;  /* 0x000000010a0ac810 */ /* 0x000fe40007ffe0ff */
[----:B------:R-:W-:Y:S02]  /*0c00*/  ISETP.NE.AND P4, PT, R3, RZ, PT ;  /* 0x000000ff0300720c */ /* 0x000fe40003f85270 */
[----:B------:R-:W-:Y:S02]  /*0c10*/  ISETP.GE.U32.AND P3, PT, R8, R17, PT ;  /* 0x000000110800720c */ /* 0x000fe40003f66070 */
[----:B------:R-:W-:-:S04]  /*0c20*/  LOP3.LUT R8, R6, R3, RZ, 0x3c, !PT ;  /* 0x0000000306087212 */ /* 0x000fc800078e3cff */
[----:B------:R-:W-:Y:S01]  /*0c30*/  ISETP.GE.AND P1, PT, R8, RZ, PT ;  /* 0x000000ff0800720c */ /* 0x000fe20003f26270 */
[----:B------:R-:W-:-:S04]  /*0c40*/  IMAD.MOV R8, RZ, RZ, -R6 ;  /* 0x000000ffff087224 */ /* 0x000fc800078e0a06 */
[----:B------:R-:W-:Y:S02]  /*0c50*/  IMAD R8, R12, R8, R19 ;  /* 0x000000080c087224 */ /* 0x000fe400078e0213 */
[----:B------:R-:W-:Y:S02]  /*0c60*/  @P3 IADD3 R10, PT, PT, R10, 0x1, RZ ;  /* 0x000000010a0a3810 */ /* 0x000fe40007ffe0ff */
[----:B------:R-:W-:Y:S02]  /*0c70*/  IMAD R12, R9, R12, R8 ;  /* 0x0000000c090c7224 */ /* 0x000fe400078e0208 */
[----:B------:R-:W0:Y:S02]  /*0c80*/  @P0 LDC.64 R8, c[0x0][0x3a8] ;  /* 0x0000ea00ff080b82 */ /* 0x000e240000000a00 */
[----:B------:R-:W-:Y:S01]  /*0c90*/  @!P1 IADD3 R10, PT, PT, -R10, RZ, RZ ;  /* 0x000000ff0a0a9210 */ /* 0x000fe20007ffe1ff */
[----:B------:R-:W-:Y:S01]  /*0ca0*/  IMAD R12, R12, R7, R15 ;  /* 0x000000070c0c7224 */ /* 0x000fe200078e020f */
[----:B------:R-:W-:-:S05]  /*0cb0*/  @!P4 LOP3.LUT R10, RZ, R3, RZ, 0x33, !PT ;  /* 0x00000003ff0ac212 */ /* 0x000fca00078e33ff */
[----:B------:R-:W-:Y:S01]  /*0cc0*/  IMAD R12, R12, R3, R10 ;  /* 0x000000030c0c7224 */ /* 0x000fe200078e020a */
[----:B------:R-:W-:-:S03]  /*0cd0*/  IADD3 R10, PT, PT, -R10, RZ, RZ ;  /* 0x000000ff0a0a7210 */ /* 0x000fc60007ffe1ff */
[----:B------:R-:W-:Y:S02]  /*0ce0*/  IMAD R12, R12, R5, R0 ;  /* 0x000000050c0c7224 */ /* 0x000fe400078e0200 */
[----:B------:R-:W-:-:S04]  /*0cf0*/  IMAD R6, R3, R10, R6 ;  /* 0x0000000a03067224 */ /* 0x000fc800078e0206 */
[----:B------:R-:W-:-:S04]  /*0d00*/  IMAD R3, R12, R3, R6 ;  /* 0x000000030c037224 */ /* 0x000fc800078e0206 */
[----:B0-----:R-:W-:-:S05]  /*0d10*/  @P0 IMAD.WIDE R8, R3, 0x4, R8 ;  /* 0x0000000403080825 */ /* 0x001fca00078e0208 */
[----:B--2---:R0:W-:Y:S01]  /*0d20*/  @P0 STG.E desc[UR4][R8.64], R4 ;  /* 0x0000000408000986 */ /* 0x0041e2000c101904 */
[----:B------:R-:W-:Y:S05]  /*0d30*/  @P0 EXIT ;  /* 0x000000000000094d */ /* 0x000fea0003800000 */
[----:B0-----:R-:W0:Y:S08]  /*0d40*/  LDC.64 R4, c[0x0][0x388] ;  /* 0x0000e200ff047b82 */ /* 0x001e300000000a00 */
[----:B------:R-:W1:Y:S01]  /*0d50*/  LDC.64 R6, c[0x0][0x3a8] ;  /* 0x0000ea00ff067b82 */ /* 0x000e620000000a00 */
[----:B0-----:R-:W-:-:S06]  /*0d60*/  IMAD.WIDE R4, R3, 0x4, R4 ;  /* 0x0000000403047825 */ /* 0x001fcc00078e0204 */
[----:B------:R-:W2:Y:S01]  /*0d70*/  LDG.E R5, desc[UR4][R4.64] ;  /* 0x0000000404057981 */ /* 0x000ea2000c1e1900 */
[----:B-1----:R-:W-:-:S05]  /*0d80*/  IMAD.WIDE R2, R2, 0x4, R6 ;  /* 0x0000000402027825 */ /* 0x002fca00078e0206 */
[----:B--2---:R-:W-:Y:S01]  /*0d90*/  STG.E desc[UR4][R2.64], R5 ;  /* 0x0000000502007986 */ /* 0x004fe2000c101904 */
[----:B------:R-:W-:Y:S05]  /*0da0*/  EXIT ;  /* 0x000000000000794d */ /* 0x000fea0003800000 */
.L_x_118:
        /* <DEDUP_REMOVED lines=13> */
.L_x_213:


//--------------------- .text._Z11copy_kerneliPfiiS_ii --------------------------
	.section	.text._Z11copy_kerneliPfiiS_ii,"ax",@progbits
	.align	128
        .global         _Z11copy_kerneliPfiiS_ii
        .type           _Z11copy_kerneliPfiiS_ii,@function
        .size           _Z11copy_kerneliPfiiS_ii,(.L_x_214 - _Z11copy_kerneliPfiiS_ii)
        .other          _Z11copy_kerneliPfiiS_ii,@"STO_CUDA_ENTRY STV_DEFAULT"
_Z11copy_kerneliPfiiS_ii:
.text._Z11copy_kerneliPfiiS_ii:
        /* <DEDUP_REMOVED lines=11> */
[----:B------:R-:W0:Y:S01]  /*00b0*/  LDC.64 R4, c[0x0][0x390] ;  /* 0x0000e400ff047b82 */ /* 0x000e220000000a00 */
[----:B------:R-:W1:Y:S07]  /*00c0*/  LDCU.64 UR4, c[0x0][0x358] ;  /* 0x00006b00ff0477ac */ /* 0x000e6e0008000a00 */
[----:B------:R-:W2:Y:S08]  /*00d0*/  LDC.64 R2, c[0x0][0x388] ;  /* 0x0000e200ff027b82 */ /* 0x000eb00000000a00 */
[----:B------:R-:W3:Y:S01]  /*00e0*/  LDC.64 R6, c[0x0][0x3a0] ;  /* 0x0000e800ff067b82 */ /* 0x000ee20000000a00 */
[----:B0-----:R-:W-:-:S04]  /*00f0*/  IMAD R5, R0, R5, R4 ;  /* 0x0000000500057224 */ /* 0x001fc800078e0204 */
[----:B--2---:R-:W-:-:S03]  /*0100*/  IMAD.WIDE R2, R5, 0x4, R2 ;  /* 0x0000000405027825 */ /* 0x004fc600078e0202 */
[----:B------:R-:W0:Y:S03]  /*0110*/  LDC.64 R4, c[0x0][0x398] ;  /* 0x0000e600ff047b82 */ /* 0x000e260000000a00 */
[----:B-1----:R-:W2:Y:S01]  /*0120*/  LDG.E R3, desc[UR4][R2.64] ;  /* 0x0000000402037981 */ /* 0x002ea2000c1e1900 */
[----:B---3--:R-:W-:-:S04]  /*0130*/  IMAD R7, R0, R7, R6 ;  /* 0x0000000700077224 */ /* 0x008fc800078e0206 */
[----:B0-----:R-:W-:-:S05]  /*0140*/  IMAD.WIDE R4, R7, 0x4, R4 ;  /* 0x0000000407047825 */ /* 0x001fca00078e0204 */
[----:B--2---:R-:W-:Y:S01]  /*0150*/  STG.E desc[UR4][R4.64], R3 ;  /* 0x0000000304007986 */ /* 0x004fe2000c101904 */
[----:B------:R-:W-:Y:S05]  /*0160*/  EXIT ;  /* 0x000000000000794d */ /* 0x000fea0003800000 */
.L_x_119:
        /* <DEDUP_REMOVED lines=9> */
.L_x_214:


//--------------------- .text._Z28forward_maxpool_layer_kerneliiiiiiiPfS_ --------------------------
	.section	.text._Z28forward_maxpool_layer_kerneliiiiiiiPfS_,"ax",@progbits
	.align	128
        .global         _Z28forward_maxpool_layer_kerneliiiiiiiPfS_
        .type           _Z28forward_maxpool_layer_kerneliiiiiiiPfS_,@function
        .size           _Z28forward_maxpool_layer_kerneliiiiiiiPfS_,(.L_x_215 - _Z28forward_maxpool_layer_kerneliiiiiiiPfS_)
        .other          _Z28forward_maxpool_layer_kerneliiiiiiiPfS_,@"STO_CUDA_ENTRY STV_DEFAULT"
_Z28forward_maxpool_layer_kerneliiiiiiiPfS_:
.text._Z28forward_maxpool_layer_kerneliiiiiiiPfS_:
        /* <DEDUP_REMOVED lines=12> */
[----:B------:R-:W1:Y:S01]  /*00c0*/  LDCU UR6, c[0x0][0x394] ;  /* 0x00007280ff0677ac */ /* 0x000e620008000800 */
[----:B------:R-:W2:Y:S06]  /*00d0*/  LDCU.64 UR10, c[0x0][0x358] ;  /* 0x00006b00ff0a77ac */ /* 0x000eac0008000a00 */
[----:B------:R-:W3:Y:S08]  /*00e0*/  LDC R3, c[0x0][0x398] ;  /* 0x0000e600ff037b82 */ /* 0x000ef00000000800 */
[----:B------:R-:W3:Y:S01]  /*00f0*/  LDC R8, c[0x0][0x388] ;  /* 0x0000e200ff087b82 */ /* 0x000ee20000000800 */
[----:B-1----:R-:W-:Y:S01]  /*0100*/  UISETP.GE.AND UP0, UPT, UR6, 0x1, UPT ;  /* 0x000000010600788c */ /* 0x002fe2000bf06270 */
[----:B0-----:R-:W-:-:S04]  /*0110*/  IABS R4, R0 ;  /* 0x0000000000047213 */ /* 0x001fc80000000000 */
[----:B------:R-:W0:Y:S01]  /*0120*/  I2F.RP R5, R4 ;  /* 0x0000000400057306 */ /* 0x000e220000209400 */
[----:B---3--:R-:W-:-:S07]  /*0130*/  IMAD R9, R3, 0x2, R8 ;  /* 0x0000000203097824 */ /* 0x008fce00078e0208 */
[----:B0-----:R-:W0:Y:S01]  /*0140*/  MUFU.RCP R5, R5 ;  /* 0x0000000500057308 */ /* 0x001e220000001000 */
[----:B------:R-:W-:Y:S02]  /*0150*/  IABS R10, R9 ;  /* 0x00000009000a7213 */ /* 0x000fe40000000000 */
[----:B------:R-:W-:-:S04]  /*0160*/  LOP3.LUT R9, R9, R0, RZ, 0x3c, !PT ;  /* 0x0000000009097212 */ /* 0x000fc800078e3cff */
[----:B------:R-:W-:Y:S01]  /*0170*/  ISETP.GE.AND P2, PT, R9, RZ, PT ;  /* 0x000000ff0900720c */ /* 0x000fe20003f46270 */
[----:B0-----:R-:W-:-:S04]  /*0180*/  VIADD R6, R5, 0xffffffe ;  /* 0x0ffffffe05067836 */ /* 0x001fc80000000000 */
[----:B------:R0:W1:Y:S02]  /*0190*/  F2I.FTZ.U32.TRUNC.NTZ R7, R6 ;  /* 0x0000000600077305 */ /* 0x000064000021f000 */
[----:B0-----:R-:W-:Y:S02]  /*01a0*/  IMAD.MOV.U32 R6, RZ, RZ, RZ ;  /* 0x000000ffff067224 */ /* 0x001fe400078e00ff */
[----:B-1----:R-:W-:-:S04]  /*01b0*/  IMAD.MOV R11, RZ, RZ, -R7 ;  /* 0x000000ffff0b7224 */ /* 0x002fc800078e0a07 */
[----:B------:R-:W-:-:S04]  /*01c0*/  IMAD R11, R11, R4, RZ ;  /* 0x000000040b0b7224 */ /* 0x000fc800078e02ff */
[----:B------:R-:W-:Y:S01]  /*01d0*/  IMAD.HI.U32 R8, R7, R11, R6 ;  /* 0x0000000b07087227 */ /* 0x000fe200078e0006 */
[----:B------:R-:W-:Y:S01]  /*01e0*/  LOP3.LUT R11, RZ, R0, RZ, 0x33, !PT ;  /* 0x00000000ff0b7212 */ /* 0x000fe200078e33ff */
[----:B------:R-:W0:Y:S02]  /*01f0*/  LDC R6, c[0x0][0x384] ;  /* 0x0000e100ff067b82 */ /* 0x000e240000000800 */
[----:B------:R-:W-:-:S04]  /*0200*/  IMAD.MOV.U32 R7, RZ, RZ, R10 ;  /* 0x000000ffff077224 */ /* 0x000fc800078e000a */
[----:B------:R-:W-:-:S04]  /*0210*/  IMAD.HI.U32 R5, R8, R7, RZ ;  /* 0x0000000708057227 */ /* 0x000fc800078e00ff */
[----:B------:R-:W-:-:S04]  /*0220*/  IMAD.MOV R10, RZ, RZ, -R5 ;  /* 0x000000ffff0a7224 */ /* 0x000fc800078e0a05 */
[----:B------:R-:W-:-:S05]  /*0230*/  IMAD R7, R4, R10, R7 ;  /* 0x0000000a04077224 */ /* 0x000fca00078e0207 */
[----:B------:R-:W-:-:S13]  /*0240*/  ISETP.GT.U32.AND P1, PT, R4, R7, PT ;  /* 0x000000070400720c */ /* 0x000fda0003f24070 */
[----:B------:R-:W-:Y:S02]  /*0250*/  @!P1 IMAD.IADD R7, R7, 0x1, -R4 ;  /* 0x0000000107079824 */ /* 0x000fe400078e0a04 */
[----:B------:R-:W-:-:S03]  /*0260*/  @!P1 VIADD R5, R5, 0x1 ;  /* 0x0000000105059836 */ /* 0x000fc60000000000 */
[----:B------:R-:W-:Y:S01]  /*0270*/  ISETP.GE.U32.AND P0, PT, R7, R4, PT ;  /* 0x000000040700720c */ /* 0x000fe20003f06070 */
[----:B0-----:R-:W-:-:S05]  /*0280*/  IMAD R7, R3, 0x2, R6 ;  /* 0x0000000203077824 */ /* 0x001fca00078e0206 */
[----:B------:R-:W-:Y:S02]  /*0290*/  IABS R9, R7 ;  /* 0x0000000700097213 */ /* 0x000fe40000000000 */
[----:B------:R-:W-:-:S03]  /*02a0*/  LOP3.LUT R7, R7, R0, RZ, 0x3c, !PT ;  /* 0x0000000007077212 */ /* 0x000fc600078e3cff */
[----:B------:R-:W-:Y:S01]  /*02b0*/  IMAD.HI.U32 R8, R8, R9, RZ ;  /* 0x0000000908087227 */ /* 0x000fe200078e00ff */
[----:B------:R-:W-:-:S03]  /*02c0*/  ISETP.GE.AND P3, PT, R7, RZ, PT ;  /* 0x000000ff0700720c */ /* 0x000fc60003f66270 */
[----:B------:R-:W-:Y:S01]  /*02d0*/  @P0 VIADD R5, R5, 0x1 ;  /* 0x0000000105050836 */ /* 0x000fe20000000000 */
[----:B------:R-:W-:Y:S01]  /*02e0*/  ISETP.NE.AND P0, PT, R0, RZ, PT ;  /* 0x000000ff0000720c */ /* 0x000fe20003f05270 */
[----:B------:R-:W-:Y:S02]  /*02f0*/  IMAD.MOV R12, RZ, RZ, -R8 ;  /* 0x000000ffff0c7224 */ /* 0x000fe400078e0a08 */
[----:B------:R-:W-:Y:S02]  /*0300*/  @!P2 IMAD.MOV R5, RZ, RZ, -R5 ;  /* 0x000000ffff05a224 */ /* 0x000fe400078e0a05 */
[C---:B------:R-:W-:Y:S01]  /*0310*/  IMAD R9, R4.reuse, R12, R9 ;  /* 0x0000000c04097224 */ /* 0x040fe200078e0209 */
[----:B------:R-:W-:Y:S02]  /*0320*/  IABS R12, R2 ;  /* 0x00000002000c7213 */ /* 0x000fe40000000000 */
[----:B------:R-:W-:Y:S02]  /*0330*/  SEL R5, R11, R5, !P0 ;  /* 0x000000050b057207 */ /* 0x000fe40004000000 */
[----:B------:R-:W-:-:S02]  /*0340*/  ISETP.GT.U32.AND P2, PT, R4, R9, PT ;  /* 0x000000090400720c */ /* 0x000fc40003f44070 */
[-C--:B------:R-:W-:Y:S02]  /*0350*/  IABS R6, R5.reuse ;  /* 0x0000000500067213 */ /* 0x080fe40000000000 */
[----:B------:R-:W-:Y:S02]  /*0360*/  IABS R13, R5 ;  /* 0x00000005000d7213 */ /* 0x000fe40000000000 */
[----:B------:R-:W0:Y:S07]  /*0370*/  I2F.RP R10, R6 ;  /* 0x00000006000a7306 */ /* 0x000e2e0000209400 */
[----:B------:R-:W-:-:S02]  /*0380*/  @!P2 IMAD.IADD R9, R9, 0x1, -R4 ;  /* 0x000000010909a824 */ /* 0x000fc400078e0a04 */
[----:B------:R-:W-:-:S03]  /*0390*/  @!P2 VIADD R8, R8, 0x1 ;  /* 0x000000010808a836 */ /* 0x000fc60000000000 */
[----:B------:R-:W-:Y:S01]  /*03a0*/  ISETP.GE.U32.AND P1, PT, R9, R4, PT ;  /* 0x000000040900720c */ /* 0x000fe20003f26070 */
[----:B0-----:R-:W0:-:S12]  /*03b0*/  MUFU.RCP R10, R10 ;  /* 0x0000000a000a7308 */ /* 0x001e180000001000 */
[----:B------:R-:W-:-:S04]  /*03c0*/  @P1 VIADD R8, R8, 0x1 ;  /* 0x0000000108081836 */ /* 0x000fc80000000000 */
[----:B------:R-:W-:Y:S02]  /*03d0*/  @!P3 IMAD.MOV R8, RZ, RZ, -R8 ;  /* 0x000000ffff08b224 */ /* 0x000fe400078e0a08 */
[----:B0-----:R-:W-:-:S03]  /*03e0*/  VIADD R9, R10, 0xffffffe ;  /* 0x0ffffffe0a097836 */ /* 0x001fc60000000000 */
[----:B------:R-:W-:Y:S01]  /*03f0*/  SEL R7, R11, R8, !P0 ;  /* 0x000000080b077207 */ /* 0x000fe20004000000 */
[----:B------:R-:W-:Y:S02]  /*0400*/  IMAD.MOV.U32 R8, RZ, RZ, RZ ;  /* 0x000000ffff087224 */ /* 0x000fe400078e00ff */
[----:B------:R-:W0:Y:S02]  /*0410*/  F2I.FTZ.U32.TRUNC.NTZ R9, R9 ;  /* 0x0000000900097305 */ /* 0x000e24000021f000 */
[----:B0-----:R-:W-:-:S04]  /*0420*/  IMAD.MOV R4, RZ, RZ, -R9 ;  /* 0x000000ffff047224 */ /* 0x001fc800078e0a09 */
[----:B------:R-:W-:Y:S01]  /*0430*/  IMAD.MOV.U32 R11, RZ, RZ, R4 ;  /* 0x000000ffff0b7224 */ /* 0x000fe200078e0004 */
[----:B------:R-:W-:-:S03]  /*0440*/  IABS R4, R7 ;  /* 0x0000000700047213 */ /* 0x000fc60000000000 */
[----:B------:R-:W-:Y:S01]  /*0450*/  IMAD R11, R11, R6, RZ ;  /* 0x000000060b0b7224 */ /* 0x000fe200078e02ff */
[----:B------:R-:W0:Y:S03]  /*0460*/  I2F.RP R10, R4 ;  /* 0x00000004000a7306 */ /* 0x000e260000209400 */
[----:B------:R-:W-:-:S04]  /*0470*/  IMAD.HI.U32 R8, R9, R11, R8 ;  /* 0x0000000b09087227 */ /* 0x000fc800078e0008 */
[----:B------:R-:W-:Y:S02]  /*0480*/  IMAD.MOV.U32 R9, RZ, RZ, R12 ;  /* 0x000000ffff097224 */ /* 0x000fe400078e000c */
[----:B------:R-:W-:Y:S02]  /*0490*/  IMAD.MOV R11, RZ, RZ, -R13 ;  /* 0x000000ffff0b7224 */ /* 0x000fe400078e0a0d */
[----:B------:R-:W-:-:S04]  /*04a0*/  IMAD.HI.U32 R8, R8, R9, RZ ;  /* 0x0000000908087227 */ /* 0x000fc800078e00ff */
[----:B------:R-:W-:Y:S01]  /*04b0*/  IMAD R9, R8, R11, R9 ;  /* 0x0000000b08097224 */ /* 0x000fe200078e0209 */
[----:B0-----:R-:W0:Y:S04]  /*04c0*/  MUFU.RCP R10, R10 ;  /* 0x0000000a000a7308 */ /* 0x001e280000001000 */
[----:B------:R-:W-:-:S13]  /*04d0*/  ISETP.GT.U32.AND P1, PT, R6, R9, PT ;  /* 0x000000090600720c */ /* 0x000fda0003f24070 */
[----:B------:R-:W-:Y:S02]  /*04e0*/  @!P1 IMAD.IADD R9, R9, 0x1, -R6 ;  /* 0x0000000109099824 */ /* 0x000fe400078e0a06 */
[----:B0-----:R-:W-:Y:S02]  /*04f0*/  VIADD R11, R10, 0xffffffe ;  /* 0x0ffffffe0a0b7836 */ /* 0x001fe40000000000 */
[----:B------:R-:W-:Y:S01]  /*0500*/  @!P1 VIADD R8, R8, 0x1 ;  /* 0x0000000108089836 */ /* 0x000fe20000000000 */
[----:B------:R-:W-:Y:S02]  /*0510*/  ISETP.GE.U32.AND P0, PT, R9, R6, PT ;  /* 0x000000060900720c */ /* 0x000fe40003f06070 */
[----:B------:R-:W-:Y:S01]  /*0520*/  LOP3.LUT R6, R2, R5, RZ, 0x3c, !PT ;  /* 0x0000000502067212 */ /* 0x000fe200078e3cff */
[----:B------:R-:W0:Y:S01]  /*0530*/  F2I.FTZ.U32.TRUNC.NTZ R9, R11 ;  /* 0x0000000b00097305 */ /* 0x000e22000021f000 */
[----:B------:R-:W-:Y:S02]  /*0540*/  ISETP.NE.AND P1, PT, R5, RZ, PT ;  /* 0x000000ff0500720c */ /* 0x000fe40003f25270 */
[----:B------:R-:W-:-:S07]  /*0550*/  ISETP.GE.AND P2, PT, R6, RZ, PT ;  /* 0x000000ff0600720c */ /* 0x000fce0003f46270 */
[----:B------:R-:W-:-:S04]  /*0560*/  @P0 VIADD R8, R8, 0x1 ;  /* 0x0000000108080836 */ /* 0x000fc80000000000 */
[----:B------:R-:W-:Y:S01]  /*0570*/  IMAD.MOV.U32 R10, RZ, RZ, R8 ;  /* 0x000000ffff0a7224 */ /* 0x000fe200078e0008 */
[----:B------:R-:W-:Y:S01]  /*0580*/  IABS R8, R7 ;  /* 0x0000000700087213 */ /* 0x000fe20000000000 */
[----:B0-----:R-:W-:Y:S02]  /*0590*/  IMAD.MOV R13, RZ, RZ, -R9 ;  /* 0x000000ffff0d7224 */ /* 0x001fe400078e0a09 */
[----:B------:R-:W-:Y:S01]  /*05a0*/  @!P2 IMAD.MOV R10, RZ, RZ, -R10 ;  /* 0x000000ffff0aa224 */ /* 0x000fe200078e0a0a */
[----:B------:R-:W-:Y:S01]  /*05b0*/  @!P1 LOP3.LUT R10, RZ, R5, RZ, 0x33, !PT ;  /* 0x00000005ff0a9212 */ /* 0x000fe200078e33ff */
[----:B------:R-:W-:Y:S02]  /*05c0*/  IMAD.MOV R12, RZ, RZ, -R8 ;  /* 0x000000ffff0c7224 */ /* 0x000fe400078e0a08 */
[----:B------:R-:W-:Y:S01]  /*05d0*/  IMAD R11, R13, R4, RZ ;  /* 0x000000040d0b7224 */ /* 0x000fe200078e02ff */
[----:B------:R-:W-:Y:S01]  /*05e0*/  IABS R6, R10 ;  /* 0x0000000a00067213 */ /* 0x000fe20000000000 */
[----:B------:R-:W-:-:S04]  /*05f0*/  IMAD.MOV.U32 R8, RZ, RZ, RZ ;  /* 0x000000ffff087224 */ /* 0x000fc800078e00ff */
[----:B------:R-:W-:-:S04]  /*0600*/  IMAD.HI.U32 R8, R9, R11, R8 ;  /* 0x0000000b09087227 */ /* 0x000fc800078e0008 */
[----:B------:R-:W-:Y:S02]  /*0610*/  IMAD.MOV.U32 R9, RZ, RZ, R6 ;  /* 0x000000ffff097224 */ /* 0x000fe400078e0006 */
[----:B------:R-:W-:Y:S02]  /*0620*/  IMAD.MOV.U32 R6, RZ, RZ, R12 ;  /* 0x000000ffff067224 */ /* 0x000fe400078e000c */
[----:B------:R-:W-:-:S04]  /*0630*/  IMAD.HI.U32 R8, R8, R9, RZ ;  /* 0x0000000908087227 */ /* 0x000fc800078e00ff */
[----:B------:R-:W-:-:S05]  /*0640*/  IMAD R9, R8, R6, R9 ;  /* 0x0000000608097224 */ /* 0x000fca00078e0209 */
[----:B------:R-:W-:-:S13]  /*0650*/  ISETP.GT.U32.AND P1, PT, R4, R9, PT ;  /* 0x000000090400720c */ /* 0x000fda0003f24070 */
[----:B------:R-:W-:Y:S02]  /*0660*/  @!P1 IMAD.IADD R9, R9, 0x1, -R4 ;  /* 0x0000000109099824 */ /* 0x000fe400078e0a04 */
[----:B------:R-:W-:Y:S01]  /*0670*/  @!P1 VIADD R8, R8, 0x1 ;  /* 0x0000000108089836 */ /* 0x000fe20000000000 */
[----:B------:R-:W-:Y:S02]  /*0680*/  ISETP.NE.AND P1, PT, R7, RZ, PT ;  /* 0x000000ff0700720c */ /* 0x000fe40003f25270 */
[----:B------:R-:W-:Y:S02]  /*0690*/  ISETP.GE.U32.AND P0, PT, R9, R4, PT ;  /* 0x000000040900720c */ /* 0x000fe40003f06070 */
[----:B------:R-:W-:-:S04]  /*06a0*/  LOP3.LUT R4, R10, R7, RZ, 0x3c, !PT ;  /* 0x000000070a047212 */ /* 0x000fc800078e3cff */
[----:B------:R-:W-:-:S07]  /*06b0*/  ISETP.GE.AND P2, PT, R4, RZ, PT ;  /* 0x000000ff0400720c */ /* 0x000fce0003f46270 */
[----:B------:R-:W-:-:S04]  /*06c0*/  @P0 VIADD R8, R8, 0x1 ;  /* 0x0000000108080836 */ /* 0x000fc80000000000 */
[----:B------:R-:W-:Y:S02]  /*06d0*/  IMAD.MOV.U32 R4, RZ, RZ, R8 ;  /* 0x000000ffff047224 */ /* 0x000fe400078e0008 */
[----:B------:R-:W-:Y:S02]  /*06e0*/  IMAD.MOV R8, RZ, RZ, -R10 ;  /* 0x000000ffff087224 */ /* 0x000fe400078e0a0a */
[----:B------:R-:W-:Y:S01]  /*06f0*/  @!P2 IMAD.MOV R4, RZ, RZ, -R4 ;  /* 0x000000ffff04a224 */ /* 0x000fe200078e0a04 */
[----:B------:R-:W-:Y:S01]  /*0700*/  @!P1 LOP3.LUT R4, RZ, R7, RZ, 0x33, !PT ;  /* 0x00000007ff049212 */ /* 0x000fe200078e33ff */
[----:B------:R-:W-:-:S04]  /*0710*/  IMAD R2, R5, R8, R2 ;  /* 0x0000000805027224 */ /* 0x000fc800078e0202 */
[----:B------:R-:W-:-:S04]  /*0720*/  IMAD.MOV R6, RZ, RZ, -R4 ;  /* 0x000000ffff067224 */ /* 0x000fc800078e0a04 */
[----:B------:R-:W-:-:S04]  /*0730*/  IMAD R9, R7, R6, R10 ;  /* 0x0000000607097224 */ /* 0x000fc800078e020a */
[----:B------:R-:W-:-:S04]  /*0740*/  IMAD R6, R7, R4, R9 ;  /* 0x0000000407067224 */ /* 0x000fc800078e0209 */
[----:B------:R-:W-:Y:S02]  /*0750*/  IMAD R7, R5, R6, RZ ;  /* 0x0000000605077224 */ /* 0x000fe400078e02ff */
[----:B------:R-:W-:Y:S01]  /*0760*/  IMAD.MOV.U32 R5, RZ, RZ, -0x800000 ;  /* 0xff800000ff057424 */ /* 0x000fe200078e00ff */
[----:B--2---:R-:W-:Y:S06]  /*0770*/  BRA.U !UP0, `(.L_x_120) ;  /* 0x0000000908c47547 */ /* 0x004fec000b800000 */
[----:B------:R-:W-:Y:S01]  /*0780*/  ULOP3.LUT UR7, UR6, 0x7, URZ, 0xc0, !UPT ;  /* 0x0000000706077892 */ /* 0x000fe2000f8ec0ff */
[-CC-:B------:R-:W-:Y:S01]  /*0790*/  IMAD R6, R9, R0.reuse, -R3.reuse ;  /* 0x0000000009067224 */ /* 0x180fe200078e0a03 */
[----:B------:R-:W-:Y:S01]  /*07a0*/  ULOP3.LUT UR8, UR6, 0x3, URZ, 0xc0, !UPT ;  /* 0x0000000306087892 */ /* 0x000fe2000f8ec0ff */
[----:B------:R-:W-:Y:S01]  /*07b0*/  IMAD R0, R2, R0, -R3 ;  /* 0x0000000002007224 */ /* 0x000fe200078e0a03 */
[----:B------:R-:W-:Y:S01]  /*07c0*/  UIADD3 UR4, UPT, UPT, UR7, -0x1, URZ ;  /* 0xffffffff07047890 */ /* 0x000fe2000fffe0ff */
[----:B------:R-:W-:Y:S01]  /*07d0*/  IMAD.MOV.U32 R5, RZ, RZ, -0x800000 ;  /* 0xff800000ff057424 */ /* 0x000fe200078e00ff */
[----:B------:R-:W-:Y:S02]  /*07e0*/  ULOP3.LUT UR6, UR6, 0x7ffffff8, URZ, 0xc0, !UPT ;  /* 0x7ffffff806067892 */ /* 0x000fe4000f8ec0ff */
[----:B------:R-:W-:-:S03]  /*07f0*/  UISETP.GE.U32.AND UP1, UPT, UR4, 0x3, UPT ;  /* 0x000000030400788c */ /* 0x000fc6000bf26070 */
[----:B------:R-:W-:-:S08]  /*0800*/  UMOV UR4, URZ ;  /* 0x000000ff00047c82 */ /* 0x000fd00008000000 */
.L_x_128:
[----:B0-----:R-:W0:Y:S01]  /*0810*/  LDCU UR5, c[0x0][0x394] ;  /* 0x00007280ff0577ac */ /* 0x001e220008000800 */
[----:B------:R-:W-:Y:S01]  /*0820*/  VIADD R3, R6, UR4 ;  /* 0x0000000406037c36 */ /* 0x000fe20008000000 */
[----:B------:R-:W1:Y:S01]  /*0830*/  LDCU UR9, c[0x0][0x384] ;  /* 0x00007080ff0977ac */ /* 0x000e620008000800 */
[----:B------:R-:W-:Y:S02]  /*0840*/  UIADD3 UR4, UPT, UPT, UR4, 0x1, URZ ;  /* 0x0000000104047890 */ /* 0x000fe4000fffe0ff */
[----:B0-----:R-:W-:Y:S02]  /*0850*/  UISETP.GE.U32.AND UP2, UPT, UR5, 0x8, UPT ;  /* 0x000000080500788c */ /* 0x001fe4000bf46070 */
[----:B------:R-:W-:Y:S01]  /*0860*/  UISETP.NE.AND UP0, UPT, UR4, UR5, UPT ;  /* 0x000000050400728c */ /* 0x000fe2000bf05270 */
[----:B-1----:R-:W-:Y:S02]  /*0870*/  ISETP.GE.AND P0, PT, R3, UR9, PT ;  /* 0x0000000903007c0c */ /* 0x002fe4000bf06270 */
[----:B------:R-:W-:-:S02]  /*0880*/  UMOV UR5, URZ ;  /* 0x000000ff00057c82 */ /* 0x000fc40008000000 */
[----:B------:R-:W-:Y:S01]  /*0890*/  ISETP.GT.AND P0, PT, R3, -0x1, !P0 ;  /* 0xffffffff0300780c */ /* 0x000fe20004704270 */
[----:B------:R-:W-:Y:S01]  /*08a0*/  IMAD R3, R4, UR9, R3 ;  /* 0x0000000904037c24 */ /* 0x000fe2000f8e0203 */
[----:B------:R-:W-:Y:S11]  /*08b0*/  BRA.U !UP2, `(.L_x_121) ;  /* 0x000000050a247547 */ /* 0x000ff6000b800000 */
[----:B------:R-:W0:Y:S01]  /*08c0*/  LDC.64 R8, c[0x0][0x3a0] ;  /* 0x0000e800ff087b82 */ /* 0x000e220000000a00 */
[----:B------:R-:W1:Y:S01]  /*08d0*/  LDCU UR9, c[0x0][0x388] ;  /* 0x00007100ff0977ac */ /* 0x000e620008000800 */
[----:B------:R-:W-:-:S05]  /*08e0*/  UMOV UR5, URZ ;  /* 0x000000ff00057c82 */ /* 0x000fca0008000000 */
.L_x_122:
[----:B------:R-:W-:Y:S02]  /*08f0*/  VIADD R18, R0, UR5 ;  /* 0x0000000500127c36 */ /* 0x000fe40008000000 */
[----:B------:R-:W-:Y:S02]  /*0900*/  IMAD.MOV.U32 R12, RZ, RZ, -0x800000 ;  /* 0xff800000ff0c7424 */ /* 0x000fe400078e00ff */
[C---:B------:R-:W-:Y:S01]  /*0910*/  VIADD R10, R18.reuse, 0x1 ;  /* 0x00000001120a7836 */ /* 0x040fe20000000000 */
[C---:B-1----:R-:W-:Y:S01]  /*0920*/  ISETP.GE.AND P1, PT, R18.reuse, UR9, PT ;  /* 0x0000000912007c0c */ /* 0x042fe2000bf26270 */
[C---:B------:R-:W-:Y:S02]  /*0930*/  VIADD R13, R18.reuse, 0x2 ;  /* 0x00000002120d7836 */ /* 0x040fe40000000000 */
[----:B------:R-:W-:Y:S01]  /*0940*/  IMAD R11, R3, UR9, R18 ;  /* 0x00000009030b7c24 */ /* 0x000fe2000f8e0212 */
[C---:B------:R-:W-:Y:S01]  /*0950*/  ISETP.GT.AND P1, PT, R18.reuse, -0x1, !P1 ;  /* 0xffffffff1200780c */ /* 0x040fe20004f24270 */
[----:B------:R-:W-:Y:S01]  /*0960*/  VIADD R14, R18, 0x3 ;  /* 0x00000003120e7836 */ /* 0x000fe20000000000 */
[----:B------:R-:W-:-:S02]  /*0970*/  ISETP.GE.AND P2, PT, R10, UR9, PT ;  /* 0x000000090a007c0c */ /* 0x000fc4000bf46270 */
[----:B------:R-:W-:Y:S02]  /*0980*/  PLOP3.LUT P1, PT, P0, P1, PT, 0x80, 0x8 ;  /* 0x000000000008781c */ /* 0x000fe40000723070 */
[----:B------:R-:W-:Y:S01]  /*0990*/  ISETP.GT.AND P2, PT, R10, -0x1, !P2 ;  /* 0xffffffff0a00780c */ /* 0x000fe20005744270 */
[----:B0-----:R-:W-:Y:S01]  /*09a0*/  IMAD.WIDE R10, R11, 0x4, R8 ;  /* 0x000000040b0a7825 */ /* 0x001fe200078e0208 */
[C---:B------:R-:W-:Y:S02]  /*09b0*/  ISETP.GE.AND P3, PT, R13.reuse, UR9, PT ;  /* 0x000000090d007c0c */ /* 0x040fe4000bf66270 */
[----:B------:R-:W-:Y:S02]  /*09c0*/  PLOP3.LUT P2, PT, P0, P2, PT, 0x80, 0x8 ;  /* 0x000000000008781c */ /* 0x000fe40000745070 */
[----:B------:R-:W-:Y:S01]  /*09d0*/  ISETP.GT.AND P3, PT, R13, -0x1, !P3 ;  /* 0xffffffff0d00780c */ /* 0x000fe20005f64270 */
[----:B------:R-:W-:-:S04]  /*09e0*/  IMAD.MOV.U32 R13, RZ, RZ, -0x800000 ;  /* 0xff800000ff0d7424 */ /* 0x000fc800078e00ff */
[----:B------:R-:W2:Y:S01]  /*09f0*/  @P1 LDG.E R12, desc[UR10][R10.64] ;  /* 0x0000000a0a0c1981 */ /* 0x000ea2000c1e1900 */
[----:B------:R-:W-:Y:S01]  /*0a00*/  ISETP.GE.AND P1, PT, R14, UR9, PT ;  /* 0x000000090e007c0c */ /* 0x000fe2000bf26270 */
[----:B------:R-:W-:Y:S01]  /*0a10*/  VIADD R15, R18, 0x4 ;  /* 0x00000004120f7836 */ /* 0x000fe20000000000 */
[----:B------:R-:W-:Y:S02]  /*0a20*/  PLOP3.LUT P3, PT, P0, P3, PT, 0x80, 0x8 ;  /* 0x000000000008781c */ /* 0x000fe40000767070 */
[----:B------:R-:W-:Y:S01]  /*0a30*/  ISETP.GT.AND P1, PT, R14, -0x1, !P1 ;  /* 0xffffffff0e00780c */ /* 0x000fe20004f24270 */
[----:B------:R-:W3:Y:S01]  /*0a40*/  @P2 LDG.E R13, desc[UR10][R10.64+0x4] ;  /* 0x0000040a0a0d2981 */ /* 0x000ee2000c1e1900 */
[----:B------:R-:W-:Y:S01]  /*0a50*/  IMAD.MOV.U32 R14, RZ, RZ, -0x800000 ;  /* 0xff800000ff0e7424 */ /* 0x000fe200078e00ff */
[----:B------:R-:W-:Y:S01]  /*0a60*/  ISETP.GE.AND P2, PT, R15, UR9, PT ;  /* 0x000000090f007c0c */ /* 0x000fe2000bf46270 */
[----:B------:R-:W-:Y:S01]  /*0a70*/  VIADD R16, R18, 0x5 ;  /* 0x0000000512107836 */ /* 0x000fe20000000000 */
[----:B------:R-:W-:-:S02]  /*0a80*/  PLOP3.LUT P1, PT, P0, P1, PT, 0x80, 0x8 ;  /* 0x000000000008781c */ /* 0x000fc40000723070 */
[----:B------:R-:W-:Y:S01]  /*0a90*/  ISETP.GT.AND P2, PT, R15, -0x1, !P2 ;  /* 0xffffffff0f00780c */ /* 0x000fe20005744270 */
[----:B------:R-:W-:-:S03]  /*0aa0*/  IMAD.MOV.U32 R15, RZ, RZ, -0x800000 ;  /* 0xff800000ff0f7424 */ /* 0x000fc600078e00ff */
[----:B------:R-:W4:Y:S01]  /*0ab0*/  @P3 LDG.E R14, desc[UR10][R10.64+0x8] ;  /* 0x0000080a0a0e3981 */ /* 0x000f22000c1e1900 */
[----:B------:R-:W-:Y:S01]  /*0ac0*/  ISETP.GE.AND P3, PT, R16, UR9, PT ;  /* 0x0000000910007c0c */ /* 0x000fe2000bf66270 */
[----:B------:R-:W-:Y:S01]  /*0ad0*/  VIADD R17, R18, 0x6 ;  /* 0x0000000612117836 */ /* 0x000fe20000000000 */
[----:B------:R-:W-:Y:S02]  /*0ae0*/  PLOP3.LUT P2, PT, P0, P2, PT, 0x80, 0x8 ;  /* 0x000000000008781c */ /* 0x000fe40000745070 */
[----:B------:R-:W-:Y:S02]  /*0af0*/  ISETP.GT.AND P3, PT, R16, -0x1, !P3 ;  /* 0xffffffff1000780c */ /* 0x000fe40005f64270 */
[----:B------:R-:W5:Y:S01]  /*0b00*/  @P1 LDG.E R15, desc[UR10][R10.64+0xc] ;  /* 0x00000c0a0a0f1981 */ /* 0x000f62000c1e1900 */
[----:B------:R-:W-:Y:S01]  /*0b10*/  IMAD.MOV.U32 R16, RZ, RZ, -0x800000 ;  /* 0xff800000ff107424 */ /* 0x000fe200078e00ff */
[----:B------:R-:W-:Y:S01]  /*0b20*/  ISETP.GE.AND P1, PT, R17, UR9, PT ;  /* 0x0000000911007c0c */ /* 0x000fe2000bf26270 */
[----:B------:R-:W-:Y:S01]  /*0b30*/  VIADD R18, R18, 0x7 ;  /* 0x0000000712127836 */ /* 0x000fe20000000000 */
[----:B------:R-:W-:-:S02]  /*0b40*/  PLOP3.LUT P3, PT, P0, P3, PT, 0x80, 0x8 ;  /* 0x000000000008781c */ /* 0x000fc40000767070 */
[----:B------:R-:W-:Y:S01]  /*0b50*/  ISETP.GT.AND P1, PT, R17, -0x1, !P1 ;  /* 0xffffffff1100780c */ /* 0x000fe20004f24270 */
[----:B------:R-:W-:Y:S02]  /*0b60*/  IMAD.MOV.U32 R17, RZ, RZ, -0x800000 ;  /* 0xff800000ff117424 */ /* 0x000fe400078e00ff */
[----:B------:R-:W5:Y:S01]  /*0b70*/  @P2 LDG.E R16, desc[UR10][R10.64+0x10] ;  /* 0x0000100a0a102981 */ /* 0x000f62000c1e1900 */
[C---:B------:R-:W-:Y:S02]  /*0b80*/  ISETP.GE.AND P2, PT, R18.reuse, UR9, PT ;  /* 0x0000000912007c0c */ /* 0x040fe4000bf46270 */
[----:B------:R-:W-:Y:S02]  /*0b90*/  PLOP3.LUT P1, PT, P0, P1, PT, 0x80, 0x8 ;  /* 0x000000000008781c */ /* 0x000fe40000723070 */
[----:B------:R-:W-:Y:S01]  /*0ba0*/  ISETP.GT.AND P2, PT, R18, -0x1, !P2 ;  /* 0xffffffff1200780c */ /* 0x000fe20005744270 */
[----:B------:R-:W-:Y:S02]  /*0bb0*/  IMAD.MOV.U32 R18, RZ, RZ, -0x800000 ;  /* 0xff800000ff127424 */ /* 0x000fe400078e00ff */
[----:B------:R-:W5:Y:S01]  /*0bc0*/  @P3 LDG.E R17, desc[UR10][R10.64+0x14] ;  /* 0x0000140a0a113981 */ /* 0x000f62000c1e1900 */
[----:B------:R-:W-:Y:S01]  /*0bd0*/  PLOP3.LUT P2, PT, P0, P2, PT, 0x80, 0x8 ;  /* 0x000000000008781c */ /* 0x000fe20000745070 */
[----:B------:R-:W-:-:S06]  /*0be0*/  IMAD.MOV.U32 R19, RZ, RZ, -0x800000 ;  /* 0xff800000ff137424 */ /* 0x000fcc00078e00ff */
[----:B------:R-:W5:Y:S06]  /*0bf0*/  @P1 LDG.E R18, desc[UR10][R10.64+0x18] ;  /* 0x0000180a0a121981 */ /* 0x000f6c000c1e1900 */
[----:B------:R-:W5:Y:S01]  /*0c00*/  @P2 LDG.E R19, desc[UR10][R10.64+0x1c] ;  /* 0x00001c0a0a132981 */ /* 0x000f62000c1e1900 */
[----:B------:R-:W-:-:S04]  /*0c10*/  UIADD3 UR5, UPT, UPT, UR5, 0x8, URZ ;  /* 0x0000000805057890 */ /* 0x000fc8000fffe0ff */
[----:B------:R-:W-:Y:S01]  /*0c20*/  UISETP.NE.AND UP2, UPT, UR5, UR6, UPT ;  /* 0x000000060500728c */ /* 0x000fe2000bf45270 */
[----:B--2---:R-:W-:-:S04]  /*0c30*/  FSETP.GT.AND P1, PT, R12, R5, PT ;  /* 0x000000050c00720b */ /* 0x004fc80003f24000 */
[----:B------:R-:W-:-:S04]  /*0c40*/  FSEL R12, R12, R5, P1 ;  /* 0x000000050c0c7208 */ /* 0x000fc80000800000 */
[----:B---3--:R-:W-:-:S04]  /*0c50*/  FSETP.GT.AND P1, PT, R13, R12, PT ;  /* 0x0000000c0d00720b */ /* 0x008fc80003f24000 */
[----:B------:R-:W-:-:S04]  /*0c60*/  FSEL R13, R13, R12, P1 ;  /* 0x0000000c0d0d7208 */ /* 0x000fc80000800000 */
[----:B----4-:R-:W-:-:S04]  /*0c70*/  FSETP.GT.AND P1, PT, R14, R13, PT ;  /* 0x0000000d0e00720b */ /* 0x010fc80003f24000 */
[----:B------:R-:W-:-:S04]  /*0c80*/  FSEL R14, R14, R13, P1 ;  /* 0x0000000d0e0e7208 */ /* 0x000fc80000800000 */
[----:B-----5:R-:W-:-:S04]  /*0c90*/  FSETP.GT.AND P1, PT, R15, R14, PT ;  /* 0x0000000e0f00720b */ /* 0x020fc80003f24000 */
[----:B------:R-:W-:-:S04]  /*0ca0*/  FSEL R15, R15, R14, P1 ;  /* 0x0000000e0f0f7208 */ /* 0x000fc80000800000 */
[----:B------:R-:W-:-:S04]  /*0cb0*/  FSETP.GT.AND P1, PT, R16, R15, PT ;  /* 0x0000000f1000720b */ /* 0x000fc80003f24000 */
[----:B------:R-:W-:-:S04]  /*0cc0*/  FSEL R16, R16, R15, P1 ;  /* 0x0000000f10107208 */ /* 0x000fc80000800000 */
[----:B------:R-:W-:-:S04]  /*0cd0*/  FSETP.GT.AND P1, PT, R17, R16, PT ;  /* 0x000000101100720b */ /* 0x000fc80003f24000 */
[----:B------:R-:W-:-:S04]  /*0ce0*/  FSEL R17, R17, R16, P1 ;  /* 0x0000001011117208 */ /* 0x000fc80000800000 */
[----:B------:R-:W-:-:S04]  /*0cf0*/  FSETP.GT.AND P1, PT, R18, R17, PT ;  /* 0x000000111200720b */ /* 0x000fc80003f24000 */
[----:B------:R-:W-:-:S04]  /*0d00*/  FSEL R18, R18, R17, P1 ;  /* 0x0000001112127208 */ /* 0x000fc80000800000 */
[----:B------:R-:W-:-:S04]  /*0d10*/  FSETP.GT.AND P1, PT, R19, R18, PT ;  /* 0x000000121300720b */ /* 0x000fc80003f24000 */
[----:B------:R-:W-:Y:S01]  /*0d20*/  FSEL R5, R19, R18, P1 ;  /* 0x0000001213057208 */ /* 0x000fe20000800000 */
[----:B------:R-:W-:Y:S08]  /*0d30*/  BRA.U UP2, `(.L_x_122) ;  /* 0xfffffff902ec7547 */ /* 0x000ff0000b83ffff */
[----:B------:R-:W-:-:S05]  /*0d40*/  UMOV UR5, UR6 ;  /* 0x0000000600057c82 */ /* 0x000fca0008000000 */
.L_x_121:
[----:B------:R-:W-:-:S09]  /*0d50*/  UISETP.NE.AND UP2, UPT, UR7, URZ, UPT ;  /* 0x000000ff0700728c */ /* 0x000fd2000bf45270 */
[----:B------:R-:W-:Y:S05]  /*0d60*/  BRA.U !UP2, `(.L_x_123) ;  /* 0x000000050a447547 */ /* 0x000fea000b800000 */
[----:B------:R-:W-:Y:S01]  /*0d70*/  UISETP.NE.AND UP2, UPT, UR8, URZ, UPT ;  /* 0x000000ff0800728c */ /* 0x000fe2000bf45270 */
[----:B------:R-:W-:Y:S10]  /*0d80*/  BRA.U !UP1, `(.L_x_124) ;  /* 0x0000000109947547 */ /* 0x000ff4000b800000 */
[----:B------:R-:W0:Y:S01]  /*0d90*/  LDCU UR9, c[0x0][0x388] ;  /* 0x00007100ff0977ac */ /* 0x000e220008000800 */
[----:B------:R-:W1:Y:S01]  /*0da0*/  LDC.64 R8, c[0x0][0x3a0] ;  /* 0x0000e800ff087b82 */ /* 0x000e620000000a00 */
[----:B------:R-:W-:-:S04]  /*0db0*/  VIADD R12, R0, UR5 ;  /* 0x00000005000c7c36 */ /* 0x000fc80008000000 */
[C---:B------:R-:W-:Y:S02]  /*0dc0*/  VIADD R10, R12.reuse, 0x1 ;  /* 0x000000010c0a7836 */ /* 0x040fe40000000000 */
[C---:B------:R-:W-:Y:S01]  /*0dd0*/  VIADD R13, R12.reuse, 0x2 ;  /* 0x000000020c0d7836 */ /* 0x040fe20000000000 */
[----:B0-----:R-:W-:Y:S01]  /*0de0*/  ISETP.GE.AND P3, PT, R12, UR9, PT ;  /* 0x000000090c007c0c */ /* 0x001fe2000bf66270 */
[----:B------:R-:W-:Y:S01]  /*0df0*/  IMAD R11, R3, UR9, R12 ;  /* 0x00000009030b7c24 */ /* 0x000fe2000f8e020c */
[----:B------:R-:W-:Y:S02]  /*0e00*/  ISETP.GE.AND P1, PT, R10, UR9, PT ;  /* 0x000000090a007c0c */ /* 0x000fe4000bf26270 */
[C---:B------:R-:W-:Y:S01]  /*0e10*/  ISETP.GT.AND P3, PT, R12.reuse, -0x1, !P3 ;  /* 0xffffffff0c00780c */ /* 0x040fe20005f64270 */
[----:B------:R-:W-:Y:S01]  /*0e20*/  VIADD R12, R12, 0x3 ;  /* 0x000000030c0c7836 */ /* 0x000fe20000000000 */
[----:B------:R-:W-:Y:S01]  /*0e30*/  ISETP.GT.AND P1, PT, R10, -0x1, !P1 ;  /* 0xffffffff0a00780c */ /* 0x000fe20004f24270 */
[----:B------:R-:W-:Y:S01]  /*0e40*/  IMAD.MOV.U32 R10, RZ, RZ, -0x800000 ;  /* 0xff800000ff0a7424 */ /* 0x000fe200078e00ff */
[----:B------:R-:W-:Y:S01]  /*0e50*/  PLOP3.LUT P3, PT, P0, P3, PT, 0x80, 0x8 ;  /* 0x000000000008781c */ /* 0x000fe20000767070 */
[----:B-1----:R-:W-:Y:S01]  /*0e60*/  IMAD.WIDE R8, R11, 0x4, R8 ;  /* 0x000000040b087825 */ /* 0x002fe200078e0208 */
[----:B------:R-:W-:-:S02]  /*0e70*/  ISETP.GE.AND P2, PT, R13, UR9, PT ;  /* 0x000000090d007c0c */ /* 0x000fc4000bf46270 */
[----:B------:R-:W-:Y:S02]  /*0e80*/  PLOP3.LUT P1, PT, P0, P1, PT, 0x80, 0x8 ;  /* 0x000000000008781c */ /* 0x000fe40000723070 */
[----:B------:R-:W-:Y:S01]  /*0e90*/  ISETP.GT.AND P2, PT, R13, -0x1, !P2 ;  /* 0xffffffff0d00780c */ /* 0x000fe20005744270 */
[----:B------:R-:W-:-:S03]  /*0ea0*/  IMAD.MOV.U32 R11, RZ, RZ, -0x800000 ;  /* 0xff800000ff0b7424 */ /* 0x000fc600078e00ff */
[----:B------:R-:W-:-:S03]  /*0eb0*/  PLOP3.LUT P2, PT, P0, P2, PT, 0x80, 0x8 ;  /* 0x000000000008781c */ /* 0x000fc60000745070 */
[----:B------:R-:W2:Y:S01]  /*0ec0*/  @P3 LDG.E R10, desc[UR10][R8.64] ;  /* 0x0000000a080a3981 */ /* 0x000ea2000c1e1900 */
[----:B------:R-:W-:-:S03]  /*0ed0*/  ISETP.GE.AND P3, PT, R12, UR9, PT ;  /* 0x000000090c007c0c */ /* 0x000fc6000bf66270 */
[----:B------:R-:W3:Y:S01]  /*0ee0*/  @P1 LDG.E R11, desc[UR10][R8.64+0x4] ;  /* 0x0000040a080b1981 */ /* 0x000ee2000c1e1900 */
[----:B------:R-:W-:Y:S01]  /*0ef0*/  ISETP.GT.AND P3, PT, R12, -0x1, !P3 ;  /* 0xffffffff0c00780c */ /* 0x000fe20005f64270 */
[----:B------:R-:W-:-:S03]  /*0f00*/  IMAD.MOV.U32 R12, RZ, RZ, -0x800000 ;  /* 0xff800000ff0c7424 */ /* 0x000fc600078e00ff */
[----:B------:R-:W-:Y:S01]  /*0f10*/  PLOP3.LUT P3, PT, P0, P3, PT, 0x80, 0x8 ;  /* 0x000000000008781c */ /* 0x000fe20000767070 */
[----:B------:R-:W-:Y:S02]  /*0f20*/  IMAD.MOV.U32 R13, RZ, RZ, -0x800000 ;  /* 0xff800000ff0d7424 */ /* 0x000fe400078e00ff */
[----:B------:R-:W4:Y:S10]  /*0f30*/  @P2 LDG.E R12, desc[UR10][R8.64+0x8] ;  /* 0x0000080a080c2981 */ /* 0x000f34000c1e1900 */
[----:B------:R-:W5:Y:S01]  /*0f40*/  @P3 LDG.E R13, desc[UR10][R8.64+0xc] ;  /* 0x00000c0a080d3981 */ /* 0x000f62000c1e1900 */
[----:B------:R-:W-:Y:S01]  /*0f50*/  UIADD3 UR5, UPT, UPT, UR5, 0x4, URZ ;  /* 0x0000000405057890 */ /* 0x000fe2000fffe0ff */
[----:B--2---:R-:W-:-:S04]  /*0f60*/  FSETP.GT.AND P1, PT, R10, R5, PT ;  /* 0x000000050a00720b */ /* 0x004fc80003f24000 */
[----:B------:R-:W-:-:S04]  /*0f70*/  FSEL R10, R10, R5, P1 ;  /* 0x000000050a0a7208 */ /* 0x000fc80000800000 */
[----:B---3--:R-:W-:-:S04]  /*0f80*/  FSETP.GT.AND P1, PT, R11, R10, PT ;  /* 0x0000000a0b00720b */ /* 0x008fc80003f24000 */
[----:B------:R-:W-:-:S04]  /*0f90*/  FSEL R11, R11, R10, P1 ;  /* 0x0000000a0b0b7208 */ /* 0x000fc80000800000 */
[----:B----4-:R-:W-:-:S04]  /*0fa0*/  FSETP.GT.AND P1, PT, R12, R11, PT ;  /* 0x0000000b0c00720b */ /* 0x010fc80003f24000 */
[----:B------:R-:W-:-:S04]  /*0fb0*/  FSEL R12, R12, R11, P1 ;  /* 0x0000000b0c0c7208 */ /* 0x000fc80000800000 */
[----:B-----5:R-:W-:-:S04]  /*0fc0*/  FSETP.GT.AND P1, PT, R13, R12, PT ;  /* 0x0000000c0d00720b */ /* 0x020fc80003f24000 */
[----:B------:R-:W-:-:S09]  /*0fd0*/  FSEL R5, R13, R12, P1 ;  /* 0x0000000c0d057208 */ /* 0x000fd20000800000 */
.L_x_124:
[----:B------:R-:W-:Y:S05]  /*0fe0*/  BRA.U !UP2, `(.L_x_123) ;  /* 0x000000010aa47547 */ /* 0x000fea000b800000 */
[----:B------:R-:W0:Y:S01]  /*0ff0*/  LDCU UR9, c[0x0][0x394] ;  /* 0x00007280ff0977ac */ /* 0x000e220008000800 */
[----:B------:R-:W-:Y:S02]  /*1000*/  UISETP.NE.AND UP2, UPT, UR8, 0x1, UPT ;  /* 0x000000010800788c */ /* 0x000fe4000bf45270 */
[----:B0-----:R-:W-:-:S07]  /*1010*/  ULOP3.LUT UP3, URZ, UR9, 0x1, URZ, 0xc0, !UPT ;  /* 0x0000000109ff7892 */ /* 0x001fce000f86c0ff */
[----:B------:R-:W-:Y:S05]  /*1020*/  BRA.U !UP2, `(.L_x_125) ;  /* 0x000000010a547547 */ /* 0x000fea000b800000 */
[----:B------:R-:W0:Y:S01]  /*1030*/  LDCU UR9, c[0x0][0x388] ;  /* 0x00007100ff0977ac */ /* 0x000e220008000800 */
[----:B------:R-:W1:Y:S01]  /*1040*/  LDC.64 R8, c[0x0][0x3a0] ;  /* 0x0000e800ff087b82 */ /* 0x000e620000000a00 */
[----:B------:R-:W-:-:S04]  /*1050*/  VIADD R10, R0, UR5 ;  /* 0x00000005000a7c36 */ /* 0x000fc80008000000 */
[C---:B------:R-:W-:Y:S01]  /*1060*/  VIADD R12, R10.reuse, 0x1 ;  /* 0x000000010a0c7836 */ /* 0x040fe20000000000 */
[----:B0-----:R-:W-:Y:S01]  /*1070*/  ISETP.GE.AND P1, PT, R10, UR9, PT ;  /* 0x000000090a007c0c */ /* 0x001fe2000bf26270 */
[----:B------:R-:W-:-:S03]  /*1080*/  IMAD R11, R3, UR9, R10 ;  /* 0x00000009030b7c24 */ /* 0x000fc6000f8e020a */
[----:B------:R-:W-:Y:S02]  /*1090*/  ISETP.GE.AND P2, PT, R12, UR9, PT ;  /* 0x000000090c007c0c */ /* 0x000fe4000bf46270 */
[----:B------:R-:W-:Y:S01]  /*10a0*/  ISETP.GT.AND P1, PT, R10, -0x1, !P1 ;  /* 0xffffffff0a00780c */ /* 0x000fe20004f24270 */
[----:B------:R-:W-:Y:S01]  /*10b0*/  IMAD.MOV.U32 R10, RZ, RZ, -0x800000 ;  /* 0xff800000ff0a7424 */ /* 0x000fe200078e00ff */
[----:B------:R-:W-:Y:S01]  /*10c0*/  ISETP.GT.AND P2, PT, R12, -0x1, !P2 ;  /* 0xffffffff0c00780c */ /* 0x000fe20005744270 */
[----:B-1----:R-:W-:Y:S01]  /*10d0*/  IMAD.WIDE R8, R11, 0x4, R8 ;  /* 0x000000040b087825 */ /* 0x002fe200078e0208 */
[----:B------:R-:W-:Y:S02]  /*10e0*/  PLOP3.LUT P1, PT, P0, P1, PT, 0x80, 0x8 ;  /* 0x000000000008781c */ /* 0x000fe40000723070 */
[----:B------:R-:W-:Y:S01]  /*10f0*/  PLOP3.LUT P2, PT, P0, P2, PT, 0x80, 0x8 ;  /* 0x000000000008781c */ /* 0x000fe20000745070 */
[----:B------:R-:W-:-:S10]  /*1100*/  IMAD.MOV.U32 R11, RZ, RZ, -0x800000 ;  /* 0xff800000ff0b7424 */ /* 0x000fd400078e00ff */
[----:B------:R-:W2:Y:S04]  /*1110*/  @P1 LDG.E R10, desc[UR10][R8.64] ;  /* 0x0000000a080a1981 */ /* 0x000ea8000c1e1900 */
[----:B------:R-:W3:Y:S01]  /*1120*/  @P2 LDG.E R11, desc[UR10][R8.64+0x4] ;  /* 0x0000040a080b2981 */ /* 0x000ee2000c1e1900 */
[----:B------:R-:W-:Y:S01]  /*1130*/  UIADD3 UR5, UPT, UPT, UR5, 0x2, URZ ;  /* 0x0000000205057890 */ /* 0x000fe2000fffe0ff */
[----:B--2---:R-:W-:-:S04]  /*1140*/  FSETP.GT.AND P1, PT, R10, R5, PT ;  /* 0x000000050a00720b */ /* 0x004fc80003f24000 */
[----:B------:R-:W-:-:S04]  /*1150*/  FSEL R10, R10, R5, P1 ;  /* 0x000000050a0a7208 */ /* 0x000fc80000800000 */
[----:B---3--:R-:W-:-:S04]  /*1160*/  FSETP.GT.AND P1, PT, R11, R10, PT ;  /* 0x0000000a0b00720b */ /* 0x008fc80003f24000 */
[----:B------:R-:W-:-:S09]  /*1170*/  FSEL R5, R11, R10, P1 ;  /* 0x0000000a0b057208 */ /* 0x000fd20000800000 */
.L_x_125:
[----:B------:R-:W-:Y:S05]  /*1180*/  BRA.U !UP3, `(.L_x_123) ;  /* 0x000000010b3c7547 */ /* 0x000fea000b800000 */
[----:B------:R-:W0:Y:S01]  /*1190*/  LDCU UR9, c[0x0][0x388] ;  /* 0x00007100ff0977ac */ /* 0x000e220008000800 */
[----:B------:R-:W-:Y:S01]  /*11a0*/  VIADD R8, R0, UR5 ;  /* 0x0000000500087c36 */ /* 0x000fe20008000000 */
[----:B------:R-:W-:Y:S01]  /*11b0*/  BSSY.RECONVERGENT B0, `(.L_x_126) ;  /* 0x000000a000007945 */ /* 0x000fe20003800200 */
[----:B------:R-:W-:-:S03]  /*11c0*/  IMAD.MOV.U32 R10, RZ, RZ, -0x800000 ;  /* 0xff800000ff0a7424 */ /* 0x000fc600078e00ff */
[----:B0-----:R-:W-:Y:S01]  /*11d0*/  ISETP.GE.AND P1, PT, R8, UR9, PT ;  /* 0x0000000908007c0c */ /* 0x001fe2000bf26270 */
[----:B------:R-:W-:-:S03]  /*11e0*/  IMAD R3, R3, UR9, R8 ;  /* 0x0000000903037c24 */ /* 0x000fc6000f8e0208 */
[----:B------:R-:W-:-:S04]  /*11f0*/  ISETP.GT.AND P1, PT, R8, -0x1, !P1 ;  /* 0xffffffff0800780c */ /* 0x000fc80004f24270 */
[----:B------:R-:W-:-:S13]  /*1200*/  PLOP3.LUT P1, PT, P0, P1, PT, 0x80, 0x8 ;  /* 0x000000000008781c */ /* 0x000fda0000723070 */
[----:B------:R-:W-:Y:S05]  /*1210*/  @!P1 BRA `(.L_x_127) ;  /* 0x00000000000c9947 */ /* 0x000fea0003800000 */
[----:B------:R-:W0:Y:S02]  /*1220*/  LDC.64 R8, c[0x0][0x3a0] ;  /* 0x0000e800ff087b82 */ /* 0x000e240000000a00 */
[----:B0-----:R-:W-:-:S05]  /*1230*/  IMAD.WIDE R8, R3, 0x4, R8 ;  /* 0x0000000403087825 */ /* 0x001fca00078e0208 */
[----:B------:R0:W5:Y:S02]  /*1240*/  LDG.E R10, desc[UR10][R8.64] ;  /* 0x0000000a080a7981 */ /* 0x000164000c1e1900 */
.L_x_127:
[----:B------:R-:W-:Y:S05]  /*1250*/  BSYNC.RECONVERGENT B0 ;  /* 0x0000000000007941 */ /* 0x000fea0003800200 */
.L_x_126:
[----:B-----5:R-:W-:-:S04]  /*1260*/  FSETP.GT.AND P0, PT, R10, R5, PT ;  /* 0x000000050a00720b */ /* 0x020fc80003f04000 */
[----:B------:R-:W-:-:S09]  /*1270*/  FSEL R5, R10, R5, P0 ;  /* 0x000000050a057208 */ /* 0x000fd20000000000 */
.L_x_123:
[----:B------:R-:W-:Y:S05]  /*1280*/  BRA.U UP0, `(.L_x_128) ;  /* 0xfffffff500607547 */ /* 0x000fea000b83ffff */
.L_x_120:
[----:B0-----:R-:W0:Y:S01]  /*1290*/  LDC.64 R8, c[0x0][0x3a8] ;  /* 0x0000ea00ff087b82 */ /* 0x001e220000000a00 */
[----:B------:R-:W-:-:S04]  /*12a0*/  IMAD.IADD R3, R2, 0x1, R7 ;  /* 0x0000000102037824 */ /* 0x000fc800078e0207 */
[----:B0-----:R-:W-:-:S05]  /*12b0*/  IMAD.WIDE R2, R3, 0x4, R8 ;  /* 0x0000000403027825 */ /* 0x001fca00078e0208 */
[----:B------:R-:W-:Y:S01]  /*12c0*/  STG.E desc[UR10][R2.64], R5 ;  /* 0x0000000502007986 */ /* 0x000fe2000c10190a */
[----:B------:R-:W-:Y:S05]  /*12d0*/  EXIT ;  /* 0x000000000000794d */ /* 0x000fea0003800000 */
.L_x_129:
        /* <DEDUP_REMOVED lines=10> */
.L_x_215:


//--------------------- .text._Z21activate_array_kernelPfi10ACTIVATION --------------------------
	.section	.text._Z21activate_array_kernelPfi10ACTIVATION,"ax",@progbits
	.align	128
        .global         _Z21activate_array_kernelPfi10ACTIVATION
        .type           _Z21activate_array_kernelPfi10ACTIVATION,@function
        .size           _Z21activate_array_kernelPfi10ACTIVATION,(.L_x_209 - _Z21activate_array_kernelPfi10ACTIVATION)
        .other          _Z21activate_array_kernelPfi10ACTIVATION,@"STO_CUDA_ENTRY STV_DEFAULT"
_Z21activate_array_kernelPfi10ACTIVATION:
.text._Z21activate_array_kernelPfi10ACTIVATION:
        /* <DEDUP_REMOVED lines=13> */
[----:B------:R-:W2:Y:S01]  /*00d0*/  LDC R7, c[0x0][0x38c] ;  /* 0x0000e300ff077b82 */ /* 0x000ea20000000800 */
[----:B0-----:R-:W-:-:S05]  /*00e0*/  IMAD.WIDE R4, R3, 0x4, R4 ;  /* 0x0000000403047825 */ /* 0x001fca00078e0204 */
[----:B-1----:R0:W5:Y:S01]  /*00f0*/  LDG.E R0, desc[UR4][R4.64] ;  /* 0x0000000404007981 */ /* 0x002162000c1e1900 */
[----:B------:R-:W-:Y:S01]  /*0100*/  IMAD.MOV.U32 R6, RZ, RZ, 0x40000000 ;  /* 0x40000000ff067424 */ /* 0x000fe200078e00ff */
[----:B--2---:R-:W-:-:S13]  /*0110*/  ISETP.GT.AND P0, PT, R7, 0x5, PT ;  /* 0x000000050700780c */ /* 0x004fda0003f04270 */
[----:B0-----:R-:W-:Y:S05]  /*0120*/  @P0 BRA `(.L_x_130) ;  /* 0x0000000400380947 */ /* 0x001fea0003800000 */
[----:B------:R-:W-:-:S13]  /*0130*/  ISETP.GT.AND P0, PT, R7, 0x2, PT ;  /* 0x000000020700780c */ /* 0x000fda0003f04270 */
[----:B------:R-:W-:Y:S05]  /*0140*/  @P0 BRA `(.L_x_131) ;  /* 0x00000000009c0947 */ /* 0x000fea0003800000 */
[----:B------:R-:W-:-:S05]  /*0150*/  VIMNMX.U32 R2, PT, PT, R7, 0x2, PT ;  /* 0x0000000207027848 */ /* 0x000fca0003fe0000 */
[----:B------:R-:W-:-:S04]  /*0160*/  IMAD.SHL.U32 R6, R2, 0x4, RZ ;  /* 0x0000000402067824 */ /* 0x000fc800078e00ff */
[----:B------:R-:W0:Y:S02]  /*0170*/  LDC R2, c[0x2][R6] ;  /* 0x0080000006027b82 */ /* 0x000e240000000800 */
[----:B0-----:R-:W-:-:S04]  /*0180*/  SHF.R.S32.HI R3, RZ, 0x1f, R2 ;  /* 0x0000001fff037819 */ /* 0x001fc80000011402 */
.L_x_199:
[----:B------:R-:W-:Y:S05]  /*0190*/  BRX R2 -0x1a0                                                           (*"BRANCH_TARGETS .L_x_200,.L_x_201,.L_x_202"*) ;  /* 0xfffffffc02987949 */ /* 0x000fea000383ffff */
.L_x_202:
[----:B------:R-:W-:Y:S01]  /*01a0*/  ISETP.NE.AND P0, PT, R7, 0x2, PT ;  /* 0x000000020700780c */ /* 0x000fe20003f05270 */
[----:B------:R-:W-:-:S12]  /*01b0*/  IMAD.MOV.U32 R3, RZ, RZ, RZ ;  /* 0x000000ffff037224 */ /* 0x000fd800078e00ff */
[----:B------:R-:W-:Y:S05]  /*01c0*/  @P0 BRA `(.L_x_132) ;  /* 0x0000000800b40947 */ /* 0x000fea0003800000 */
[C---:B-----5:R-:W-:Y:S01]  /*01d0*/  FMUL R3, R0.reuse, 0.0099999997764825820923 ;  /* 0x3c23d70a00037820 */ /* 0x060fe20000400000 */
[----:B------:R-:W-:-:S04]  /*01e0*/  FSETP.GT.AND P0, PT, R0, RZ, PT ;  /* 0x000000ff0000720b */ /* 0x000fc80003f04000 */
[----:B------:R-:W-:Y:S01]  /*01f0*/  FSEL R3, R0, R3, P0 ;  /* 0x0000000300037208 */ /* 0x000fe20000000000 */
[----:B------:R-:W-:Y:S08]  /*0200*/  BRA `(.L_x_132) ;  /* 0x0000000800a47947 */ /* 0x000ff00003800000 */
.L_x_200:
[----:B------:R-:W-:Y:S02]  /*0210*/  HFMA2 R3, -RZ, RZ, 0.96630859375, -0.0022525787353515625 ;  /* 0x3bbb989dff037431 */ /* 0x000fe400000001ff */
[----:B------:R-:W-:Y:S01]  /*0220*/  IMAD.MOV.U32 R7, RZ, RZ, 0x437c0000 ;  /* 0x437c0000ff077424 */ /* 0x000fe200078e00ff */
[----:B------:R-:W-:Y:S02]  /*0230*/  BSSY.RECONVERGENT B0, `(.L_x_133) ;  /* 0x0000014000007945 */ /* 0x000fe40003800200 */
[----:B-----5:R-:W-:-:S04]  /*0240*/  FFMA.SAT R2, R0, -R3, 0.5 ;  /* 0x3f00000000027423 */ /* 0x020fc80000002803 */
[----:B------:R-:W-:-:S04]  /*0250*/  FFMA.RM R2, R2, R7, 12582913 ;  /* 0x4b40000102027423 */ /* 0x000fc80000004007 */
[C---:B------:R-:W-:Y:S01]  /*0260*/  FADD R3, R2.reuse, -12583039 ;  /* 0xcb40007f02037421 */ /* 0x040fe20000000000 */
[----:B------:R-:W-:-:S03]  /*0270*/  IMAD.SHL.U32 R2, R2, 0x800000, RZ ;  /* 0x0080000002027824 */ /* 0x000fc600078e00ff */
[----:B------:R-:W-:-:S04]  /*0280*/  FFMA R3, R0, -1.4426950216293334961, -R3 ;  /* 0xbfb8aa3b00037823 */ /* 0x000fc80000000803 */
[----:B------:R-:W-:-:S06]  /*0290*/  FFMA R3, R0, -1.925963033500011079e-08, R3 ;  /* 0xb2a5706000037823 */ /* 0x000fcc0000000003 */
[----:B------:R-:W0:Y:S02]  /*02a0*/  MUFU.EX2 R3, R3 ;  /* 0x0000000300037308 */ /* 0x000e240000000800 */
[----:B0-----:R-:W-:-:S04]  /*02b0*/  FFMA R0, R2, R3, 1 ;  /* 0x3f80000002007423 */ /* 0x001fc80000000003 */
[----:B------:R-:W-:-:S05]  /*02c0*/  VIADD R2, R0, 0x1800000 ;  /* 0x0180000000027836 */ /* 0x000fca0000000000 */
[----:B------:R-:W-:-:S04]  /*02d0*/  LOP3.LUT R2, R2, 0x7f800000, RZ, 0xc0, !PT ;  /* 0x7f80000002027812 */ /* 0x000fc800078ec0ff */
[----:B------:R-:W-:-:S13]  /*02e0*/  ISETP.GT.U32.AND P0, PT, R2, 0x1ffffff, PT ;  /* 0x01ffffff0200780c */ /* 0x000fda0003f04070 */
[----:B------:R-:W-:Y:S05]  /*02f0*/  @P0 BRA `(.L_x_134) ;  /* 0x00000000000c0947 */ /* 0x000fea0003800000 */
[----:B------:R-:W-:-:S07]  /*0300*/  MOV R6, 0x320 ;  /* 0x0000032000067802 */ /* 0x000fce0000000f00 */
[----:B------:R-:W-:Y:S05]  /*0310*/  CALL.REL.NOINC `($__internal_1_$__cuda_sm20_rcp_rn_f32_slowpath) ;  /* 0x0000000800687944 */ /* 0x000fea0003c00000 */
[----:B------:R-:W-:Y:S05]  /*0320*/  BRA `(.L_x_135) ;  /* 0x0000000000107947 */ /* 0x000fea0003800000 */
.L_x_134:
[----:B------:R-:W0:Y:S02]  /*0330*/  MUFU.RCP R3, R0 ;  /* 0x0000000000037308 */ /* 0x000e240000001000 */
[----:B0-----:R-:W-:-:S04]  /*0340*/  FFMA R2, R0, R3, -1 ;  /* 0xbf80000000027423 */ /* 0x001fc80000000003 */
[----:B------:R-:W-:-:S04]  /*0350*/  FADD.FTZ R2, -R2, -RZ ;  /* 0x800000ff02027221 */ /* 0x000fc80000010100 */
[----:B------:R-:W-:-:S07]  /*0360*/  FFMA R3, R3, R2, R3 ;  /* 0x0000000203037223 */ /* 0x000fce0000000003 */
.L_x_135:
[----:B------:R-:W-:Y:S05]  /*0370*/  BSYNC.RECONVERGENT B0 ;  /* 0x0000000000007941 */ /* 0x000fea0003800200 */
.L_x_133:
[----:B------:R-:W-:Y:S05]  /*0380*/  BRA `(.L_x_132) ;  /* 0x0000000800447947 */ /* 0x000fea0003800000 */
.L_x_201:
[----:B-----5:R-:W-:-:S05]  /*0390*/  FSET.BF.GT.AND R3, R0, RZ, PT ;  /* 0x000000ff0003720a */ /* 0x020fca0003804000 */
[----:B------:R-:W-:Y:S01]  /*03a0*/  FMUL R3, R0, R3 ;  /* 0x0000000300037220 */ /* 0x000fe20000400000 */
[----:B------:R-:W-:Y:S06]  /*03b0*/  BRA `(.L_x_132) ;  /* 0x0000000800387947 */ /* 0x000fec0003800000 */
.L_x_131:
[----:B------:R-:W-:Y:S02]  /*03c0*/  ISETP.NE.AND P0, PT, R7, 0x3, PT ;  /* 0x000000030700780c */ /* 0x000fe40003f05270 */
[----:B-----5:R-:W-:-:S11]  /*03d0*/  MOV R3, R0 ;  /* 0x0000000000037202 */ /* 0x020fd60000000f00 */
[----:B------:R-:W-:Y:S05]  /*03e0*/  @!P0 BRA `(.L_x_132) ;  /* 0x00000008002c8947 */ /* 0x000fea0003800000 */
[----:B------:R-:W-:-:S13]  /*03f0*/  ISETP.NE.AND P0, PT, R7, 0x4, PT ;  /* 0x000000040700780c */ /* 0x000fda0003f05270 */
[----:B------:R-:W-:Y:S05]  /*0400*/  @!P0 BRA `(.L_x_136) ;  /* 0x0000000000708947 */ /* 0x000fea0003800000 */
[----:B------:R-:W-:Y:S01]  /*0410*/  ISETP.NE.AND P0, PT, R7, 0x5, PT ;  /* 0x000000050700780c */ /* 0x000fe20003f05270 */
[----:B------:R-:W-:-:S12]  /*0420*/  IMAD.MOV.U32 R3, RZ, RZ, RZ ;  /* 0x000000ffff037224 */ /* 0x000fd800078e00ff */
[----:B------:R-:W-:Y:S05]  /*0430*/  @P0 BRA `(.L_x_132) ;  /* 0x0000000800180947 */ /* 0x000fea0003800000 */
[----:B------:R-:W-:Y:S02]  /*0440*/  IMAD.MOV.U32 R3, RZ, RZ, 0x3bbb989d ;  /* 0x3bbb989dff037424 */ /* 0x000fe400078e00ff */
[----:B------:R-:W-:Y:S01]  /*0450*/  FMUL R0, R0, -2 ;  /* 0xc000000000007820 */ /* 0x000fe20000400000 */
[----:B------:R-:W-:Y:S01]  /*0460*/  IMAD.MOV.U32 R7, RZ, RZ, 0x437c0000 ;  /* 0x437c0000ff077424 */ /* 0x000fe200078e00ff */
[----:B------:R-:W-:Y:S02]  /*0470*/  BSSY.RECONVERGENT B0, `(.L_x_137) ;  /* 0x0000013000007945 */ /* 0x000fe40003800200 */
[----:B------:R-:W-:-:S04]  /*0480*/  FFMA.SAT R2, R0, R3, 0.5 ;  /* 0x3f00000000027423 */ /* 0x000fc80000002003 */
[----:B------:R-:W-:-:S04]  /*0490*/  FFMA.RM R2, R2, R7, 12582913 ;  /* 0x4b40000102027423 */ /* 0x000fc80000004007 */
[C---:B------:R-:W-:Y:S01]  /*04a0*/  FADD R3, R2.reuse, -12583039 ;  /* 0xcb40007f02037421 */ /* 0x040fe20000000000 */
[----:B------:R-:W-:-:S03]  /*04b0*/  SHF.L.U32 R2, R2, 0x17, RZ ;  /* 0x0000001702027819 */ /* 0x000fc600000006ff */
[----:B------:R-:W-:-:S04]  /*04c0*/  FFMA R3, R0, 1.4426950216293334961, -R3 ;  /* 0x3fb8aa3b00037823 */ /* 0x000fc80000000803 */
[----:B------:R-:W-:-:S06]  /*04d0*/  FFMA R3, R0, 1.925963033500011079e-08, R3 ;  /* 0x32a5706000037823 */ /* 0x000fcc0000000003 */
[----:B------:R-:W0:Y:S02]  /*04e0*/  MUFU.EX2 R3, R3 ;  /* 0x0000000300037308 */ /* 0x000e240000000800 */
[----:B0-----:R-:W-:-:S06]  /*04f0*/  FFMA R3, R2, R3, 1 ;  /* 0x3f80000002037423 */ /* 0x001fcc0000000003 */
[----:B------:R-:W0:Y:S08]  /*0500*/  MUFU.RCP R0, R3 ;  /* 0x0000000300007308 */ /* 0x000e300000001000 */
[----:B------:R-:W1:Y:S01]  /*0510*/  FCHK P0, R6, R3 ;  /* 0x0000000306007302 */ /* 0x000e620000000000 */
[----:B0-----:R-:W-:-:S04]  /*0520*/  FFMA R7, -R3, R0, 1 ;  /* 0x3f80000003077423 */ /* 0x001fc80000000100 */
[----:B------:R-:W-:-:S04]  /*0530*/  FFMA R0, R0, R7, R0 ;  /* 0x0000000700007223 */ /* 0x000fc80000000000 */
[----:B------:R-:W-:-:S04]  /*0540*/  FFMA R2, R0, 2, RZ ;  /* 0x4000000000027823 */ /* 0x000fc800000000ff */
[----:B------:R-:W-:-:S04]  /*0550*/  FFMA R7, -R3, R2, 2 ;  /* 0x4000000003077423 */ /* 0x000fc80000000102 */
[----:B------:R-:W-:Y:S01]  /*0560*/  FFMA R0, R0, R7, R2 ;  /* 0x0000000700007223 */ /* 0x000fe20000000002 */
[----:B-1----:R-:W-:Y:S06]  /*0570*/  @!P0 BRA `(.L_x_138) ;  /* 0x0000000000088947 */ /* 0x002fec0003800000 */
[----:B------:R-:W-:-:S07]  /*0580*/  MOV R2, 0x5a0 ;  /* 0x000005a000027802 */ /* 0x000fce0000000f00 */
[----:B------:R-:W-:Y:S05]  /*0590*/  CALL.REL.NOINC `($__internal_2_$__cuda_sm3x_div_rn_noftz_f32_slowpath) ;  /* 0x0000000800987944 */ /* 0x000fea0003c00000 */
.L_x_138:
[----:B------:R-:W-:Y:S05]  /*05a0*/  BSYNC.RECONVERGENT B0 ;  /* 0x0000000000007941 */ /* 0x000fea0003800200 */
.L_x_137:
[----:B------:R-:W-:Y:S01]  /*05b0*/  FADD R3, R0, -1 ;  /* 0xbf80000000037421 */ /* 0x000fe20000000000 */
[----:B------:R-:W-:Y:S06]  /*05c0*/  BRA `(.L_x_132) ;  /* 0x0000000400b47947 */ /* 0x000fec0003800000 */
.L_x_136:
[----:B------:R-:W-:-:S05]  /*05d0*/  FSET.BF.GT.AND R3, R0, RZ, PT ;  /* 0x000000ff0003720a */ /* 0x000fca0003804000 */
[----:B------:R-:W-:-:S04]  /*05e0*/  FMUL R3, R0, R3 ;  /* 0x0000000300037220 */ /* 0x000fc80000400000 */
[----:B------:R-:W-:Y:S01]  /*05f0*/  FFMA R3, R0, 0.10000000149011611938, R3 ;  /* 0x3dcccccd00037823 */ /* 0x000fe20000000003 */
[----:B------:R-:W-:Y:S06]  /*0600*/  BRA `(.L_x_132) ;  /* 0x0000000400a47947 */ /* 0x000fec0003800000 */
.L_x_130:
[----:B------:R-:W-:-:S13]  /*0610*/  ISETP.GT.AND P0, PT, R7, 0x8, PT ;  /* 0x000000080700780c */ /* 0x000fda0003f04270 */
[----:B------:R-:W-:Y:S05]  /*0620*/  @P0 BRA `(.L_x_139) ;  /* 0x0000000000a40947 */ /* 0x000fea0003800000 */
[----:B------:R-:W-:-:S05]  /*0630*/  IMAD.MOV.U32 R2, RZ, RZ, -0x6 ;  /* 0xfffffffaff027424 */ /* 0x000fca00078e00ff */
[----:B------:R-:W-:-:S05]  /*0640*/  VIADDMNMX.U32 R2, R7, R2, 0x2, PT ;  /* 0x0000000207027446 */ /* 0x000fca0003800002 */
[----:B------:R-:W-:-:S04]  /*0650*/  IMAD.SHL.U32 R6, R2, 0x4, RZ ;  /* 0x0000000402067824 */ /* 0x000fc800078e00ff */
[----:B------:R-:W0:Y:S02]  /*0660*/  LDC R2, c[0x2][R6+0xc] ;  /* 0x0080030006027b82 */ /* 0x000e240000000800 */
[----:B0-----:R-:W-:-:S04]  /*0670*/  SHF.R.S32.HI R3, RZ, 0x1f, R2 ;  /* 0x0000001fff037819 */ /* 0x001fc80000011402 */
.L_x_203:
[----:B------:R-:W-:Y:S05]  /*0680*/  BRX R2 -0x690                                                           (*"BRANCH_TARGETS .L_x_204,.L_x_205,.L_x_206"*) ;  /* 0xfffffff8025c7949 */ /* 0x000fea000383ffff */
.L_x_206:
[----:B------:R-:W-:Y:S01]  /*0690*/  ISETP.NE.AND P0, PT, R7, 0x8, PT ;  /* 0x000000080700780c */ /* 0x000fe20003f05270 */
[----:B------:R-:W-:-:S12]  /*06a0*/  IMAD.MOV.U32 R3, RZ, RZ, RZ ;  /* 0x000000ffff037224 */ /* 0x000fd800078e00ff */
[----:B------:R-:W-:Y:S05]  /*06b0*/  @P0 BRA `(.L_x_132) ;  /* 0x0000000400780947 */ /* 0x000fea0003800000 */
[----:B------:R-:W-:Y:S02]  /*06c0*/  HFMA2 R3, -RZ, RZ, 0.96630859375, -0.0022525787353515625 ;  /* 0x3bbb989dff037431 */ /* 0x000fe400000001ff */
[----:B------:R-:W-:-:S03]  /*06d0*/  IMAD.MOV.U32 R7, RZ, RZ, 0x437c0000 ;  /* 0x437c0000ff077424 */ /* 0x000fc600078e00ff */
[----:B-----5:R-:W-:-:S04]  /*06e0*/  FFMA.SAT R2, R0, R3, 0.5 ;  /* 0x3f00000000027423 */ /* 0x020fc80000002003 */
[----:B------:R-:W-:-:S04]  /*06f0*/  FFMA.RM R2, R2, R7, 12582913 ;  /* 0x4b40000102027423 */ /* 0x000fc80000004007 */
[----:B------:R-:W-:-:S04]  /*0700*/  FADD R3, R2, -12583039 ;  /* 0xcb40007f02037421 */ /* 0x000fc80000000000 */
[----:B------:R-:W-:-:S04]  /*0710*/  FFMA R3, R0, 1.4426950216293334961, -R3 ;  /* 0x3fb8aa3b00037823 */ /* 0x000fc80000000803 */
[----:B------:R-:W-:Y:S01]  /*0720*/  FFMA R6, R0, 1.925963033500011079e-08, R3 ;  /* 0x32a5706000067823 */ /* 0x000fe20000000003 */
[----:B------:R-:W-:Y:S01]  /*0730*/  IMAD.SHL.U32 R3, R2, 0x800000, RZ ;  /* 0x0080000002037824 */ /* 0x000fe200078e00ff */
[----:B------:R-:W-:-:S04]  /*0740*/  FSET.BF.LT.AND R2, R0, RZ, PT ;  /* 0x000000ff0002720a */ /* 0x000fc80003801000 */
[----:B------:R-:W0:Y:S02]  /*0750*/  MUFU.EX2 R6, R6 ;  /* 0x0000000600067308 */ /* 0x000e240000000800 */
[----:B0-----:R-:W-:Y:S01]  /*0760*/  FFMA R7, R3, R6, -1 ;  /* 0xbf80000003077423 */ /* 0x001fe20000000006 */
[----:B------:R-:W-:-:S03]  /*0770*/  FSET.BF.GE.AND R3, R0, RZ, PT ;  /* 0x000000ff0003720a */ /* 0x000fc60003806000 */
[----:B------:R-:W-:-:S04]  /*0780*/  FMUL R7, R2, R7 ;  /* 0x0000000702077220 */ /* 0x000fc80000400000 */
[----:B------:R-:W-:Y:S01]  /*0790*/  FFMA R3, R0, R3, R7 ;  /* 0x0000000300037223 */ /* 0x000fe20000000007 */
[----:B------:R-:W-:Y:S06]  /*07a0*/  BRA `(.L_x_132) ;  /* 0x00000004003c7947 */ /* 0x000fec0003800000 */
.L_x_205:
[C---:B-----5:R-:W-:Y:S01]  /*07b0*/  FMUL R3, R0.reuse, 0.10000000149011611938 ;  /* 0x3dcccccd00037820 */ /* 0x060fe20000400000 */
[----:B------:R-:W-:-:S04]  /*07c0*/  FSETP.GT.AND P0, PT, R0, RZ, PT ;  /* 0x000000ff0000720b */ /* 0x000fc80003f04000 */
[----:B------:R-:W-:Y:S01]  /*07d0*/  FSEL R3, R0, R3, P0 ;  /* 0x0000000300037208 */ /* 0x000fe20000000000 */
[----:B------:R-:W-:Y:S08]  /*07e0*/  BRA `(.L_x_132) ;  /* 0x00000004002c7947 */ /* 0x000ff00003800000 */
.L_x_204:
[----:B-----5:R-:W-:Y:S01]  /*07f0*/  FSETP.GEU.AND P0, PT, R0, -4, PT ;  /* 0xc08000000000780b */ /* 0x020fe20003f0e000 */
[----:B------:R-:W-:-:S12]  /*0800*/  BSSY.RECONVERGENT B0, `(.L_x_140) ;  /* 0x000000a000007945 */ /* 0x000fd80003800200 */
[----:B------:R-:W-:-:S04]  /*0810*/  @!P0 FADD R3, R0, 4 ;  /* 0x4080000000038421 */ /* 0x000fc80000000000 */
[----:B------:R-:W-:Y:S01]  /*0820*/  @!P0 FMUL R3, R3, 0.0099999997764825820923 ;  /* 0x3c23d70a03038820 */ /* 0x000fe20000400000 */
[----:B------:R-:W-:Y:S06]  /*0830*/  @!P0 BRA `(.L_x_141) ;  /* 0x0000000000188947 */ /* 0x000fec0003800000 */
[----:B------:R-:W-:-:S13]  /*0840*/  FSETP.GT.AND P0, PT, R0, 4, PT ;  /* 0x408000000000780b */ /* 0x000fda0003f04000 */
[----:B------:R-:W-:Y:S02]  /*0850*/  @P0 IMAD.MOV.U32 R2, RZ, RZ, 0x3c23d70a ;  /* 0x3c23d70aff020424 */ /* 0x000fe400078e00ff */
[----:B------:R-:W-:Y:S01]  /*0860*/  @P0 FADD R3, R0, -4 ;  /* 0xc080000000030421 */ /* 0x000fe20000000000 */
[----:B------:R-:W-:-:S03]  /*0870*/  @!P0 MOV R7, 0x3e000000 ;  /* 0x3e00000000078802 */ /* 0x000fc60000000f00 */
[----:B------:R-:W-:Y:S02]  /*0880*/  @P0 FFMA R3, R3, R2, 1 ;  /* 0x3f80000003030423 */ /* 0x000fe40000000002 */
[----:B------:R-:W-:-:S07]  /*0890*/  @!P0 FFMA R3, R0, R7, 0.5 ;  /* 0x3f00000000038423 */ /* 0x000fce0000000007 */
.L_x_141:
[----:B------:R-:W-:Y:S05]  /*08a0*/  BSYNC.RECONVERGENT B0 ;  /* 0x0000000000007941 */ /* 0x000fea0003800200 */
.L_x_140:
[----:B------:R-:W-:Y:S05]  /*08b0*/  BRA `(.L_x_132) ;  /* 0x0000000000f87947 */ /* 0x000fea0003800000 */
.L_x_139:
[----:B------:R-:W-:Y:S01]  /*08c0*/  ISETP.GT.AND P0, PT, R7, 0xa, PT ;  /* 0x0000000a0700780c */ /* 0x000fe20003f04270 */
[----:B------:R-:W-:-:S12]  /*08d0*/  BSSY.RECONVERGENT B0, `(.L_x_132) ;  /* 0x000003c000007945 */ /* 0x000fd80003800200 */
[----:B------:R-:W-:Y:S05]  /*08e0*/  @P0 BRA `(.L_x_142) ;  /* 0x0000000000a00947 */ /* 0x000fea0003800000 */
[----:B------:R-:W-:-:S13]  /*08f0*/  ISETP.NE.AND P0, PT, R7, 0x9, PT ;  /* 0x000000090700780c */ /* 0x000fda0003f05270 */
[----:B------:R-:W-:Y:S05]  /*0900*/  @!P0 BRA `(.L_x_143) ;  /* 0x0000000000308947 */ /* 0x000fea0003800000 */
[----:B------:R-:W-:Y:S01]  /*0910*/  ISETP.NE.AND P0, PT, R7, 0xa, PT ;  /* 0x0000000a0700780c */ /* 0x000fe20003f05270 */
[----:B------:R-:W-:-:S12]  /*0920*/  IMAD.MOV.U32 R3, RZ, RZ, RZ ;  /* 0x000000ffff037224 */ /* 0x000fd800078e00ff */
[----:B------:R-:W-:Y:S05]  /*0930*/  @P0 BRA `(.L_x_144) ;  /* 0x0000000000d40947 */ /* 0x000fea0003800000 */
[----:B-----5:R-:W0:Y:S01]  /*0940*/  F2I.FLOOR.NTZ R2, R0 ;  /* 0x0000000000027305 */ /* 0x020e220000207100 */
[----:B------:R-:W-:Y:S01]  /*0950*/  FMUL R6, R0, 0.5 ;  /* 0x3f00000000067820 */ /* 0x000fe20000400000 */
[----:B0-----:R-:W-:-:S04]  /*0960*/  LOP3.LUT R3, R2, 0x1, RZ, 0xc0, !PT ;  /* 0x0000000102037812 */ /* 0x001fc800078ec0ff */
[----:B------:R-:W-:Y:S02]  /*0970*/  ISETP.NE.U32.AND P0, PT, R3, 0x1, PT ;  /* 0x000000010300780c */ /* 0x000fe40003f05070 */
[----:B------:R-:W0:Y:S11]  /*0980*/  FRND.FLOOR R3, R6 ;  /* 0x0000000600037307 */ /* 0x000e360000205000 */
[----:B------:R-:W-:-:S05]  /*0990*/  @!P0 I2FP.F32.S32 R7, R2 ;  /* 0x0000000200078245 */ /* 0x000fca0000201400 */
[----:B------:R-:W-:-:S04]  /*09a0*/  @!P0 FADD R2, R0, -R7 ;  /* 0x8000000700028221 */ /* 0x000fc80000000000 */
[----:B0-----:R-:W-:Y:S01]  /*09b0*/  @!P0 FADD R3, R3, R2 ;  /* 0x0000000203038221 */ /* 0x001fe20000000000 */
[----:B------:R-:W-:Y:S06]  /*09c0*/  BRA `(.L_x_144) ;  /* 0x0000000000b07947 */ /* 0x000fec0003800000 */
.L_x_143:
[----:B------:R-:W-:Y:S01]  /*09d0*/  IMAD.MOV.U32 R3, RZ, RZ, 0x3bbb989d ;  /* 0x3bbb989dff037424 */ /* 0x000fe200078e00ff */
[----:B------:R-:W-:Y:S01]  /*09e0*/  BSSY.RECONVERGENT B1, `(.L_x_145) ;  /* 0x0000016000017945 */ /* 0x000fe20003800200 */
[----:B------:R-:W-:Y:S02]  /*09f0*/  IMAD.MOV.U32 R2, RZ, RZ, 0x437c0000 ;  /* 0x437c0000ff027424 */ /* 0x000fe400078e00ff */
[----:B-----5:R-:W-:-:S04]  /*0a00*/  FFMA.SAT R3, R0, -R3, 0.5 ;  /* 0x3f00000000037423 */ /* 0x020fc80000002803 */
[----:B------:R-:W-:-:S04]  /*0a10*/  FFMA.RM R2, R3, R2, 12582913 ;  /* 0x4b40000103027423 */ /* 0x000fc80000004002 */
[C---:B------:R-:W-:Y:S01]  /*0a20*/  FADD R3, R2.reuse, -12583039 ;  /* 0xcb40007f02037421 */ /* 0x040fe20000000000 */
[----:B------:R-:W-:-:S03]  /*0a30*/  SHF.L.U32 R2, R2, 0x17, RZ ;  /* 0x0000001702027819 */ /* 0x000fc600000006ff */
[----:B------:R-:W-:-:S04]  /*0a40*/  FFMA R3, R0, -1.4426950216293334961, -R3 ;  /* 0xbfb8aa3b00037823 */ /* 0x000fc80000000803 */
[----:B------:R-:W-:-:S06]  /*0a50*/  FFMA R7, R0, -1.925963033500011079e-08, R3 ;  /* 0xb2a5706000077823 */ /* 0x000fcc0000000003 */
        /* <DEDUP_REMOVED lines=10> */
[----:B------:R-:W-:Y:S01]  /*0b00*/  IMAD.MOV.U32 R3, RZ, RZ, R8 ;  /* 0x000000ffff037224 */ /* 0x000fe200078e0008 */
[----:B------:R-:W-:-:S07]  /*0b10*/  MOV R2, 0xb30 ;  /* 0x00000b3000027802 */ /* 0x000fce0000000f00 */
[----:B------:R-:W-:Y:S05]  /*0b20*/  CALL.REL.NOINC `($__internal_2_$__cuda_sm3x_div_rn_noftz_f32_slowpath) ;  /* 0x0000000400347944 */ /* 0x000fea0003c00000 */
[----:B------:R-:W-:-:S07]  /*0b30*/  IMAD.MOV.U32 R3, RZ, RZ, R0 ;  /* 0x000000ffff037224 */ /* 0x000fce00078e0000 */
.L_x_146:
[----:B------:R-:W-:Y:S05]  /*0b40*/  BSYNC.RECONVERGENT B1 ;  /* 0x0000000000017941 */ /* 0x000fea0003800200 */
.L_x_145:
[----:B------:R-:W-:Y:S01]  /*0b50*/  FADD R3, R3, -1 ;  /* 0xbf80000003037421 */ /* 0x000fe20000000000 */
[----:B------:R-:W-:Y:S06]  /*0b60*/  BRA `(.L_x_144) ;  /* 0x0000000000487947 */ /* 0x000fec0003800000 */
.L_x_142:
[----:B------:R-:W-:-:S13]  /*0b70*/  ISETP.NE.AND P0, PT, R7, 0xb, PT ;  /* 0x0000000b0700780c */ /* 0x000fda0003f05270 */
[----:B------:R-:W-:Y:S05]  /*0b80*/  @!P0 BRA `(.L_x_147) ;  /* 0x0000000000348947 */ /* 0x000fea0003800000 */
[----:B------:R-:W-:Y:S01]  /*0b90*/  ISETP.NE.AND P0, PT, R7, 0xc, PT ;  /* 0x0000000c0700780c */ /* 0x000fe20003f05270 */
[----:B------:R-:W-:-:S12]  /*0ba0*/  IMAD.MOV.U32 R3, RZ, RZ, RZ ;  /* 0x000000ffff037224 */ /* 0x000fd800078e00ff */
[----:B------:R-:W-:Y:S05]  /*0bb0*/  @P0 BRA `(.L_x_144) ;  /* 0x0000000000340947 */ /* 0x000fea0003800000 */
[----:B-----5:R-:W-:-:S13]  /*0bc0*/  FSETP.GEU.AND P0, PT, R0, RZ, PT ;  /* 0x000000ff0000720b */ /* 0x020fda0003f0e000 */
[----:B------:R-:W-:Y:S01]  /*0bd0*/  @!P0 FMUL R3, R0, 0.0010000000474974513054 ;  /* 0x3a83126f00038820 */ /* 0x000fe20000400000 */
[----:B------:R-:W-:Y:S06]  /*0be0*/  @!P0 BRA `(.L_x_144) ;  /* 0x0000000000288947 */ /* 0x000fec0003800000 */
[----:B------:R-:W-:Y:S02]  /*0bf0*/  FSETP.GT.AND P0, PT, R0, 1, PT ;  /* 0x3f8000000000780b */ /* 0x000fe40003f04000 */
[----:B------:R-:W-:-:S11]  /*0c00*/  MOV R3, R0 ;  /* 0x0000000000037202 */ /* 0x000fd60000000f00 */
[----:B------:R-:W-:Y:S05]  /*0c10*/  @!P0 BRA `(.L_x_144) ;  /* 0x00000000001c8947 */ /* 0x000fea0003800000 */
[----:B------:R-:W-:Y:S02]  /*0c20*/  IMAD.MOV.U32 R3, RZ, RZ, 0x3a83126f ;  /* 0x3a83126fff037424 */ /* 0x000fe400078e00ff */
[----:B------:R-:W-:-:S04]  /*0c30*/  FADD R0, R0, -1 ;  /* 0xbf80000000007421 */ /* 0x000fc80000000000 */
[----:B------:R-:W-:Y:S01]  /*0c40*/  FFMA R3, R0, R3, 1 ;  /* 0x3f80000000037423 */ /* 0x000fe20000000003 */
[----:B------:R-:W-:Y:S06]  /*0c50*/  BRA `(.L_x_144) ;  /* 0x00000000000c7947 */ /* 0x000fec0003800000 */
.L_x_147:
[C---:B-----5:R-:W-:Y:S02]  /*0c60*/  FSETP.GEU.AND P0, PT, R0.reuse, -1, PT ;  /* 0xbf8000000000780b */ /* 0x060fe40003f0e000 */
[----:B------:R-:W-:-:S04]  /*0c70*/  FMNMX.NAN R0, R0, 1, PT ;  /* 0x3f80000000007809 */ /* 0x000fc80003820000 */
[----:B------:R-:W-:-:S07]  /*0c80*/  FSEL R3, R0, -1, P0 ;  /* 0xbf80000000037808 */ /* 0x000fce0000000000 */
.L_x_144:
[----:B------:R-:W-:Y:S05]  /*0c90*/  BSYNC.RECONVERGENT B0 ;  /* 0x0000000000007941 */ /* 0x000fea0003800200 */
.L_x_132:
[----:B------:R-:W-:Y:S01]  /*0ca0*/  STG.E desc[UR4][R4.64], R3 ;  /* 0x0000000304007986 */ /* 0x000fe2000c101904 */
[----:B------:R-:W-:Y:S05]  /*0cb0*/  EXIT ;  /* 0x000000000000794d */ /* 0x000fea0003800000 */
        .weak           $__internal_1_$__cuda_sm20_rcp_rn_f32_slowpath
        .type           $__internal_1_$__cuda_sm20_rcp_rn_f32_slowpath,@function
        .size           $__internal_1_$__cuda_sm20_rcp_rn_f32_slowpath,($__internal_2_$__cuda_sm3x_div_rn_noftz_f32_slowpath - $__internal_1_$__cuda_sm20_rcp_rn_f32_slowpath)
$__internal_1_$__cuda_sm20_rcp_rn_f32_slowpath:
[----:B------:R-:W-:Y:S01]  /*0cc0*/  IMAD.SHL.U32 R2, R0, 0x2, RZ ;  /* 0x0000000200027824 */ /* 0x000fe200078e00ff */
[----:B------:R-:W-:Y:S04]  /*0cd0*/  BSSY.RECONVERGENT B1, `(.L_x_148) ;  /* 0x0000030000017945 */ /* 0x000fe80003800200 */
[----:B------:R-:W-:-:S04]  /*0ce0*/  SHF.R.U32.HI R2, RZ, 0x18, R2 ;  /* 0x00000018ff027819 */ /* 0x000fc80000011602 */
[----:B------:R-:W-:-:S13]  /*0cf0*/  ISETP.NE.U32.AND P0, PT, R2, RZ, PT ;  /* 0x000000ff0200720c */ /* 0x000fda0003f05070 */
[----:B------:R-:W-:Y:S05]  /*0d00*/  @P0 BRA `(.L_x_149) ;  /* 0x0000000000280947 */ /* 0x000fea0003800000 */
[----:B------:R-:W-:-:S05]  /*0d10*/  IMAD.SHL.U32 R2, R0, 0x2, RZ ;  /* 0x0000000200027824 */ /* 0x000fca00078e00ff */
[----:B------:R-:W-:-:S13]  /*0d20*/  ISETP.NE.AND P0, PT, R2, RZ, PT ;  /* 0x000000ff0200720c */ /* 0x000fda0003f05270 */
[----:B------:R-:W-:Y:S01]  /*0d30*/  @P0 FFMA R7, R0, 1.84467440737095516160e+19, RZ ;  /* 0x5f80000000070823 */ /* 0x000fe200000000ff */
[----:B------:R-:W-:Y:S08]  /*0d40*/  @!P0 MUFU.RCP R3, R0 ;  /* 0x0000000000038308 */ /* 0x000ff00000001000 */
[----:B------:R-:W0:Y:S02]  /*0d50*/  @P0 MUFU.RCP R2, R7 ;  /* 0x0000000700020308 */ /* 0x000e240000001000 */
[----:B0-----:R-:W-:-:S04]  /*0d60*/  @P0 FFMA R8, R7, R2, -1 ;  /* 0xbf80000007080423 */ /* 0x001fc80000000002 */
[----:B------:R-:W-:-:S04]  /*0d70*/  @P0 FADD.FTZ R9, -R8, -RZ ;  /* 0x800000ff08090221 */ /* 0x000fc80000010100 */
[----:B------:R-:W-:-:S04]  /*0d80*/  @P0 FFMA R2, R2, R9, R2 ;  /* 0x0000000902020223 */ /* 0x000fc80000000002 */
[----:B------:R-:W-:Y:S01]  /*0d90*/  @P0 FFMA R3, R2, 1.84467440737095516160e+19, RZ ;  /* 0x5f80000002030823 */ /* 0x000fe200000000ff */
[----:B------:R-:W-:Y:S06]  /*0da0*/  BRA `(.L_x_150) ;  /* 0x0000000000887947 */ /* 0x000fec0003800000 */
.L_x_149:
[----:B------:R-:W-:-:S04]  /*0db0*/  IADD3 R3, PT, PT, R2, -0xfd, RZ ;  /* 0xffffff0302037810 */ /* 0x000fc80007ffe0ff */
[----:B------:R-:W-:-:S13]  /*0dc0*/  ISETP.GT.U32.AND P0, PT, R3, 0x1, PT ;  /* 0x000000010300780c */ /* 0x000fda0003f04070 */
[----:B------:R-:W-:Y:S05]  /*0dd0*/  @P0 BRA `(.L_x_151) ;  /* 0x0000000000780947 */ /* 0x000fea0003800000 */
[----:B------:R-:W-:Y:S01]  /*0de0*/  LOP3.LUT R7, R0, 0x7fffff, RZ, 0xc0, !PT ;  /* 0x007fffff00077812 */ /* 0x000fe200078ec0ff */
[----:B------:R-:W-:-:S03]  /*0df0*/  IMAD.MOV.U32 R12, RZ, RZ, 0x3 ;  /* 0x00000003ff0c7424 */ /* 0x000fc600078e00ff */
[----:B------:R-:W-:Y:S02]  /*0e00*/  LOP3.LUT R7, R7, 0x3f800000, RZ, 0xfc, !PT ;  /* 0x3f80000007077812 */ /* 0x000fe400078efcff */
[----:B------:R-:W-:Y:S02]  /*0e10*/  SHF.L.U32 R11, R12, R3, RZ ;  /* 0x000000030c0b7219 */ /* 0x000fe400000006ff */
[----:B------:R-:W0:Y:S02]  /*0e20*/  MUFU.RCP R8, R7 ;  /* 0x0000000700087308 */ /* 0x000e240000001000 */
[----:B0-----:R-:W-:-:S04]  /*0e30*/  FFMA R9, R7, R8, -1 ;  /* 0xbf80000007097423 */ /* 0x001fc80000000008 */
[----:B------:R-:W-:-:S04]  /*0e40*/  FADD.FTZ R9, -R9, -RZ ;  /* 0x800000ff09097221 */ /* 0x000fc80000010100 */
[CCC-:B------:R-:W-:Y:S01]  /*0e50*/  FFMA.RM R10, R8.reuse, R9.reuse, R8.reuse ;  /* 0x00000009080a7223 */ /* 0x1c0fe20000004008 */
[----:B------:R-:W-:-:S04]  /*0e60*/  FFMA.RP R9, R8, R9, R8 ;  /* 0x0000000908097223 */ /* 0x000fc80000008008 */
[C---:B------:R-:W-:Y:S02]  /*0e70*/  LOP3.LUT R8, R10.reuse, 0x7fffff, RZ, 0xc0, !PT ;  /* 0x007fffff0a087812 */ /* 0x040fe400078ec0ff */
[----:B------:R-:W-:Y:S02]  /*0e80*/  FSETP.NEU.FTZ.AND P0, PT, R10, R9, PT ;  /* 0x000000090a00720b */ /* 0x000fe40003f1d000 */
[----:B------:R-:W-:Y:S02]  /*0e90*/  LOP3.LUT R8, R8, 0x800000, RZ, 0xfc, !PT ;  /* 0x0080000008087812 */ /* 0x000fe400078efcff */
[----:B------:R-:W-:Y:S02]  /*0ea0*/  SEL R9, RZ, 0xffffffff, !P0 ;  /* 0xffffffffff097807 */ /* 0x000fe40004000000 */
[----:B------:R-:W-:-:S03]  /*0eb0*/  LOP3.LUT R10, R11, R8, RZ, 0xc0, !PT ;  /* 0x000000080b0a7212 */ /* 0x000fc600078ec0ff */
[----:B------:R-:W-:Y:S01]  /*0ec0*/  IMAD.MOV R9, RZ, RZ, -R9 ;  /* 0x000000ffff097224 */ /* 0x000fe200078e0a09 */
[----:B------:R-:W-:-:S04]  /*0ed0*/  SHF.R.U32.HI R10, RZ, R3, R10 ;  /* 0x00000003ff0a7219 */ /* 0x000fc8000001160a */
[----:B------:R-:W-:Y:S02]  /*0ee0*/  LOP3.LUT P1, RZ, R9, R3, R8, 0xf8, !PT ;  /* 0x0000000309ff7212 */ /* 0x000fe4000782f808 */
[C---:B------:R-:W-:Y:S02]  /*0ef0*/  LOP3.LUT P0, RZ, R10.reuse, 0x1, RZ, 0xc0, !PT ;  /* 0x000000010aff7812 */ /* 0x040fe4000780c0ff */
[----:B------:R-:W-:-:S04]  /*0f00*/  LOP3.LUT P2, RZ, R10, 0x2, RZ, 0xc0, !PT ;  /* 0x000000020aff7812 */ /* 0x000fc8000784c0ff */
[----:B------:R-:W-:Y:S02]  /*0f10*/  PLOP3.LUT P0, PT, P0, P1, P2, 0xe0, 0x0 ;  /* 0x000000000000781c */ /* 0x000fe40000703c20 */
[----:B------:R-:W-:Y:S02]  /*0f20*/  LOP3.LUT P1, RZ, R0, 0x7fffff, RZ, 0xc0, !PT ;  /* 0x007fffff00ff7812 */ /* 0x000fe4000782c0ff */
[----:B------:R-:W-:-:S04]  /*0f30*/  SEL R3, RZ, 0x1, !P0 ;  /* 0x00000001ff037807 */ /* 0x000fc80004000000 */
[----:B------:R-:W-:-:S04]  /*0f40*/  IADD3 R3, PT, PT, -R3, RZ, RZ ;  /* 0x000000ff03037210 */ /* 0x000fc80007ffe1ff */
[----:B------:R-:W-:Y:S01]  /*0f50*/  ISETP.GE.AND P0, PT, R3, RZ, PT ;  /* 0x000000ff0300720c */ /* 0x000fe20003f06270 */
[----:B------:R-:W-:-:S05]  /*0f60*/  VIADD R3, R2, 0xffffff04 ;  /* 0xffffff0402037836 */ /* 0x000fca0000000000 */
[----:B------:R-:W-:-:S07]  /*0f70*/  SHF.R.U32.HI R3, RZ, R3, R8 ;  /* 0x00000003ff037219 */ /* 0x000fce0000011608 */
[----:B------:R-:W-:-:S05]  /*0f80*/  @!P0 VIADD R3, R3, 0x1 ;  /* 0x0000000103038836 */ /* 0x000fca0000000000 */
[----:B------:R-:W-:-:S04]  /*0f90*/  @!P1 SHF.L.U32 R3, R3, 0x1, RZ ;  /* 0x0000000103039819 */ /* 0x000fc800000006ff */
[----:B------:R-:W-:Y:S01]  /*0fa0*/  LOP3.LUT R3, R3, 0x80000000, R0, 0xf8, !PT ;  /* 0x8000000003037812 */ /* 0x000fe200078ef800 */
[----:B------:R-:W-:Y:S06]  /*0fb0*/  BRA `(.L_x_150) ;  /* 0x0000000000047947 */ /* 0x000fec0003800000 */
.L_x_151:
[----:B------:R0:W1:Y:S02]  /*0fc0*/  MUFU.RCP R3, R0 ;  /* 0x0000000000037308 */ /* 0x0000640000001000 */
.L_x_150:
[----:B------:R-:W-:Y:S05]  /*0fd0*/  BSYNC.RECONVERGENT B1 ;  /* 0x0000000000017941 */ /* 0x000fea0003800200 */
.L_x_148:
[----:B------:R-:W-:-:S04]  /*0fe0*/  IMAD.MOV.U32 R7, RZ, RZ, 0x0 ;  /* 0x00000000ff077424 */ /* 0x000fc800078e00ff */
[----:B01----:R-:W-:Y:S05]  /*0ff0*/  RET.REL.NODEC R6 `(_Z21activate_array_kernelPfi10ACTIVATION) ;  /* 0xfffffff006007950 */ /* 0x003fea0003c3ffff */
        .weak           $__internal_2_$__cuda_sm3x_div_rn_noftz_f32_slowpath
        .type           $__internal_2_$__cuda_sm3x_div_rn_noftz_f32_slowpath,@function
        .size           $__internal_2_$__cuda_sm3x_div_rn_noftz_f32_slowpath,(.L_x_209 - $__internal_2_$__cuda_sm3x_div_rn_noftz_f32_slowpath)
$__internal_2_$__cuda_sm3x_div_rn_noftz_f32_slowpath:
[----:B------:R-:W-:Y:S01]  /*1000*/  SHF.R.U32.HI R0, RZ, 0x17, R3 ;  /* 0x00000017ff007819 */ /* 0x000fe20000011603 */
[----:B------:R-:W-:Y:S01]  /*1010*/  BSSY.RECONVERGENT B2, `(.L_x_152) ;  /* 0x0000064000027945 */ /* 0x000fe20003800200 */
[----:B------:R-:W-:Y:S01]  /*1020*/  SHF.R.U32.HI R6, RZ, 0x17, R6 ;  /* 0x00000017ff067819 */ /* 0x000fe20000011606 */
[----:B------:R-:W-:Y:S01]  /*1030*/  IMAD.MOV.U32 R7, RZ, RZ, 0x40000000 ;  /* 0x40000000ff077424 */ /* 0x000fe200078e00ff */
[----:B------:R-:W-:Y:S02]  /*1040*/  LOP3.LUT R13, R0, 0xff, RZ, 0xc0, !PT ;  /* 0x000000ff000d7812 */ /* 0x000fe400078ec0ff */
[----:B------:R-:W-:-:S03]  /*1050*/  LOP3.LUT R6, R6, 0xff, RZ, 0xc0, !PT ;  /* 0x000000ff06067812 */ /* 0x000fc600078ec0ff */
[----:B------:R-:W-:Y:S01]  /*1060*/  VIADD R10, R13, 0xffffffff ;  /* 0xffffffff0d0a7836 */ /* 0x000fe20000000000 */
[----:B------:R-:W-:-:S04]  /*1070*/  IADD3 R9, PT, PT, R6, -0x1, RZ ;  /* 0xffffffff06097810 */ /* 0x000fc80007ffe0ff */
[----:B------:R-:W-:-:S04]  /*1080*/  ISETP.GT.U32.AND P0, PT, R10, 0xfd, PT ;  /* 0x000000fd0a00780c */ /* 0x000fc80003f04070 */
[----:B------:R-:W-:-:S13]  /*1090*/  ISETP.GT.U32.OR P0, PT, R9, 0xfd, P0 ;  /* 0x000000fd0900780c */ /* 0x000fda0000704470 */
[----:B------:R-:W-:Y:S01]  /*10a0*/  @!P0 IMAD.MOV.U32 R8, RZ, RZ, RZ ;  /* 0x000000ffff088224 */ /* 0x000fe200078e00ff */
[----:B------:R-:W-:Y:S06]  /*10b0*/  @!P0 BRA `(.L_x_153) ;  /* 0x0000000000608947 */ /* 0x000fec0003800000 */
[----:B------:R-:W-:Y:S01]  /*10c0*/  HFMA2 R0, -RZ, RZ, 2, 0 ;  /* 0x40000000ff007431 */ /* 0x000fe200000001ff */
[----:B------:R-:W-:-:S04]  /*10d0*/  FSETP.GTU.FTZ.AND P1, PT, |R3|, +INF , PT ;  /* 0x7f8000000300780b */ /* 0x000fc80003f3c200 */
        /* <DEDUP_REMOVED lines=17> */
[----:B------:R-:W-:Y:S02]  /*11f0*/  @P0 IMAD.MOV.U32 R8, RZ, RZ, RZ ;  /* 0x000000ffff080224 */ /* 0x000fe400078e00ff */
[----:B------:R-:W-:Y:S01]  /*1200*/  @!P0 FFMA R7, R0, 1.84467440737095516160e+19, RZ ;  /* 0x5f80000000078823 */ /* 0x000fe200000000ff */
[----:B------:R-:W-:Y:S02]  /*1210*/  @!P0 IMAD.MOV.U32 R8, RZ, RZ, -0x40 ;  /* 0xffffffc0ff088424 */ /* 0x000fe400078e00ff */
[----:B------:R-:W-:-:S03]  /*1220*/  @!P1 FFMA R3, R3, 1.84467440737095516160e+19, RZ ;  /* 0x5f80000003039823 */ /* 0x000fc600000000ff */
[----:B------:R-:W-:-:S07]  /*1230*/  @!P1 IADD3 R8, PT, PT, R8, 0x40, RZ ;  /* 0x0000004008089810 */ /* 0x000fce0007ffe0ff */
.L_x_153:
[----:B------:R-:W-:Y:S01]  /*1240*/  LEA R0, R13, 0xc0800000, 0x17 ;  /* 0xc08000000d007811 */ /* 0x000fe200078eb8ff */
[----:B------:R-:W-:Y:S01]  /*1250*/  VIADD R6, R6, 0xffffff81 ;  /* 0xffffff8106067836 */ /* 0x000fe20000000000 */
[----:B------:R-:W-:Y:S03]  /*1260*/  BSSY.RECONVERGENT B3, `(.L_x_158) ;  /* 0x0000035000037945 */ /* 0x000fe60003800200 */
[----:B------:R-:W-:Y:S02]  /*1270*/  IMAD.IADD R3, R3, 0x1, -R0 ;  /* 0x0000000103037824 */ /* 0x000fe400078e0a00 */
[----:B------:R-:W-:Y:S02]  /*1280*/  IMAD R0, R6, -0x800000, R7 ;  /* 0xff80000006007824 */ /* 0x000fe400078e0207 */
[----:B------:R-:W0:Y:S01]  /*1290*/  MUFU.RCP R9, R3 ;  /* 0x0000000300097308 */ /* 0x000e220000001000 */
[----:B------:R-:W-:-:S04]  /*12a0*/  FADD.FTZ R11, -R3, -RZ ;  /* 0x800000ff030b7221 */ /* 0x000fc80000010100 */
[----:B0-----:R-:W-:-:S04]  /*12b0*/  FFMA R10, R9, R11, 1 ;  /* 0x3f800000090a7423 */ /* 0x001fc8000000000b */
[----:B------:R-:W-:-:S04]  /*12c0*/  FFMA R12, R9, R10, R9 ;  /* 0x0000000a090c7223 */ /* 0x000fc80000000009 */
[----:B------:R-:W-:-:S04]  /*12d0*/  FFMA R7, R0, R12, RZ ;  /* 0x0000000c00077223 */ /* 0x000fc800000000ff */
[----:B------:R-:W-:-:S04]  /*12e0*/  FFMA R10, R11, R7, R0 ;  /* 0x000000070b0a7223 */ /* 0x000fc80000000000 */
[----:B------:R-:W-:Y:S01]  /*12f0*/  FFMA R9, R12, R10, R7 ;  /* 0x0000000a0c097223 */ /* 0x000fe20000000007 */
[----:B------:R-:W-:-:S03]  /*1300*/  IADD3 R7, PT, PT, R6, 0x7f, -R13 ;  /* 0x0000007f06077810 */ /* 0x000fc60007ffe80d */
[----:B------:R-:W-:Y:S01]  /*1310*/  FFMA R10, R11, R9, R0 ;  /* 0x000000090b0a7223 */ /* 0x000fe20000000000 */
[----:B------:R-:W-:-:S03]  /*1320*/  IADD3 R7, PT, PT, R7, R8, RZ ;  /* 0x0000000807077210 */ /* 0x000fc60007ffe0ff */
[----:B------:R-:W-:-:S05]  /*1330*/  FFMA R0, R12, R10, R9 ;  /* 0x0000000a0c007223 */ /* 0x000fca0000000009 */
[----:B------:R-:W-:-:S04]  /*1340*/  SHF.R.U32.HI R3, RZ, 0x17, R0 ;  /* 0x00000017ff037819 */ /* 0x000fc80000011600 */
[----:B------:R-:W-:-:S05]  /*1350*/  LOP3.LUT R3, R3, 0xff, RZ, 0xc0, !PT ;  /* 0x000000ff03037812 */ /* 0x000fca00078ec0ff */
[----:B------:R-:W-:-:S04]  /*1360*/  IMAD.IADD R11, R3, 0x1, R7 ;  /* 0x00000001030b7824 */ /* 0x000fc800078e0207 */
[----:B------:R-:W-:-:S05]  /*1370*/  VIADD R3, R11, 0xffffffff ;  /* 0xffffffff0b037836 */ /* 0x000fca0000000000 */
        /* <DEDUP_REMOVED lines=9> */
[CCC-:B------:R-:W-:Y:S01]  /*1410*/  FFMA.RZ R3, R12.reuse, R10.reuse, R9.reuse ;  /* 0x0000000a0c037223 */ /* 0x1c0fe2000000c009 */
[C---:B------:R-:W-:Y:S01]  /*1420*/  IADD3 R8, PT, PT, R11.reuse, 0x20, RZ ;  /* 0x000000200b087810 */ /* 0x040fe20007ffe0ff */
[CCC-:B------:R-:W-:Y:S01]  /*1430*/  FFMA.RM R6, R12.reuse, R10.reuse, R9.reuse ;  /* 0x0000000a0c067223 */ /* 0x1c0fe20000004009 */
[----:B------:R-:W-:Y:S02]  /*1440*/  ISETP.NE.AND P2, PT, R11, RZ, PT ;  /* 0x000000ff0b00720c */ /* 0x000fe40003f45270 */
[----:B------:R-:W-:Y:S01]  /*1450*/  LOP3.LUT R7, R3, 0x7fffff, RZ, 0xc0, !PT ;  /* 0x007fffff03077812 */ /* 0x000fe200078ec0ff */
[----:B------:R-:W-:Y:S01]  /*1460*/  FFMA.RP R3, R12, R10, R9 ;  /* 0x0000000a0c037223 */ /* 0x000fe20000008009 */
[----:B------:R-:W-:Y:S01]  /*1470*/  IMAD.MOV R9, RZ, RZ, -R11 ;  /* 0x000000ffff097224 */ /* 0x000fe200078e0a0b */
[----:B------:R-:W-:Y:S02]  /*1480*/  ISETP.NE.AND P1, PT, R11, RZ, PT ;  /* 0x000000ff0b00720c */ /* 0x000fe40003f25270 */
[----:B------:R-:W-:-:S02]  /*1490*/  LOP3.LUT R7, R7, 0x800000, RZ, 0xfc, !PT ;  /* 0x0080000007077812 */ /* 0x000fc400078efcff */
[----:B------:R-:W-:Y:S02]  /*14a0*/  FSETP.NEU.FTZ.AND P0, PT, R3, R6, PT ;  /* 0x000000060300720b */ /* 0x000fe40003f1d000 */
[----:B------:R-:W-:Y:S02]  /*14b0*/  SHF.L.U32 R8, R7, R8, RZ ;  /* 0x0000000807087219 */ /* 0x000fe400000006ff */
[----:B------:R-:W-:Y:S02]  /*14c0*/  SEL R6, R9, RZ, P2 ;  /* 0x000000ff09067207 */ /* 0x000fe40001000000 */
[----:B------:R-:W-:Y:S02]  /*14d0*/  ISETP.NE.AND P1, PT, R8, RZ, P1 ;  /* 0x000000ff0800720c */ /* 0x000fe40000f25270 */
[----:B------:R-:W-:Y:S02]  /*14e0*/  SHF.R.U32.HI R6, RZ, R6, R7 ;  /* 0x00000006ff067219 */ /* 0x000fe40000011607 */
[----:B------:R-:W-:-:S02]  /*14f0*/  PLOP3.LUT P0, PT, P0, P1, PT, 0xf8, 0x8f ;  /* 0x00000000008f781c */ /* 0x000fc40000703f70 */
[----:B------:R-:W-:Y:S02]  /*1500*/  SHF.R.U32.HI R8, RZ, 0x1, R6 ;  /* 0x00000001ff087819 */ /* 0x000fe40000011606 */
[----:B------:R-:W-:-:S04]  /*1510*/  SEL R3, RZ, 0x1, !P0 ;  /* 0x00000001ff037807 */ /* 0x000fc80004000000 */
[----:B------:R-:W-:-:S04]  /*1520*/  LOP3.LUT R3, R3, 0x1, R8, 0xf8, !PT ;  /* 0x0000000103037812 */ /* 0x000fc800078ef808 */
[----:B------:R-:W-:-:S05]  /*1530*/  LOP3.LUT R3, R3, R6, RZ, 0xc0, !PT ;  /* 0x0000000603037212 */ /* 0x000fca00078ec0ff */
[----:B------:R-:W-:-:S05]  /*1540*/  IMAD.IADD R3, R8, 0x1, R3 ;  /* 0x0000000108037824 */ /* 0x000fca00078e0203 */
[----:B------:R-:W-:Y:S01]  /*1550*/  LOP3.LUT R0, R3, R0, RZ, 0xfc, !PT ;  /* 0x0000000003007212 */ /* 0x000fe200078efcff */
[----:B------:R-:W-:Y:S06]  /*1560*/  BRA `(.L_x_161) ;  /* 0x0000000000107947 */ /* 0x000fec0003800000 */
.L_x_160:
[----:B------:R-:W-:-:S04]  /*1570*/  LOP3.LUT R0, R0, 0x80000000, RZ, 0xc0, !PT ;  /* 0x8000000000007812 */ /* 0x000fc800078ec0ff */
[----:B------:R-:W-:Y:S01]  /*1580*/  LOP3.LUT R0, R0, 0x7f800000, RZ, 0xfc, !PT ;  /* 0x7f80000000007812 */ /* 0x000fe200078efcff */
[----:B------:R-:W-:Y:S06]  /*1590*/  BRA `(.L_x_161) ;  /* 0x0000000000047947 */ /* 0x000fec0003800000 */
.L_x_159:
[----:B------:R-:W-:-:S07]  /*15a0*/  LEA R0, R7, R0, 0x17 ;  /* 0x0000000007007211 */ /* 0x000fce00078eb8ff */
.L_x_161:
[----:B------:R-:W-:Y:S05]  /*15b0*/  BSYNC.RECONVERGENT B3 ;  /* 0x0000000000037941 */ /* 0x000fea0003800200 */
.L_x_158:
[----:B------:R-:W-:Y:S05]  /*15c0*/  BRA `(.L_x_162) ;  /* 0x0000000000207947 */ /* 0x000fea0003800000 */
.L_x_157:
[----:B------:R-:W-:-:S04]  /*15d0*/  LOP3.LUT R0, R3, 0x80000000, R7, 0x48, !PT ;  /* 0x8000000003007812 */ /* 0x000fc800078e4807 */
[----:B------:R-:W-:Y:S01]  /*15e0*/  LOP3.LUT R0, R0, 0x7f800000, RZ, 0xfc, !PT ;  /* 0x7f80000000007812 */ /* 0x000fe200078efcff */
[----:B------:R-:W-:Y:S06]  /*15f0*/  BRA `(.L_x_162) ;  /* 0x0000000000147947 */ /* 0x000fec0003800000 */
.L_x_156:
[----:B------:R-:W-:Y:S01]  /*1600*/  LOP3.LUT R0, R3, 0x80000000, R7, 0x48, !PT ;  /* 0x8000000003007812 */ /* 0x000fe200078e4807 */
[----:B------:R-:W-:Y:S06]  /*1610*/  BRA `(.L_x_162) ;  /* 0x00000000000c7947 */ /* 0x000fec0003800000 */
.L_x_155:
[----:B------:R-:W0:Y:S01]  /*1620*/  MUFU.RSQ R0, -QNAN ;  /* 0xffc0000000007908 */ /* 0x000e220000001400 */
[----:B------:R-:W-:Y:S05]  /*1630*/  BRA `(.L_x_162) ;  /* 0x0000000000047947 */ /* 0x000fea0003800000 */
.L_x_154:
[----:B------:R-:W-:-:S07]  /*1640*/  FADD.FTZ R0, R0, R3 ;  /* 0x0000000300007221 */ /* 0x000fce0000010000 */
.L_x_162:
[----:B------:R-:W-:Y:S05]  /*1650*/  BSYNC.RECONVERGENT B2 ;  /* 0x0000000000027941 */ /* 0x000fea0003800200 */
.L_x_152:
[----:B------:R-:W-:-:S04]  /*1660*/  IMAD.MOV.U32 R3, RZ, RZ, 0x0 ;  /* 0x00000000ff037424 */ /* 0x000fc800078e00ff */
[----:B0-----:R-:W-:Y:S05]  /*1670*/  RET.REL.NODEC R2 `(_Z21activate_array_kernelPfi10ACTIVATION) ;  /* 0xffffffe802607950 */ /* 0x001fea0003c3ffff */
.L_x_163:
        /* <DEDUP_REMOVED lines=16> */
.L_x_209:


//--------------------- .text._Z15add_bias_kernelPfS_iii --------------------------
	.section	.text._Z15add_bias_kernelPfS_iii,"ax",@progbits
	.align	128
        .global         _Z15add_bias_kernelPfS_iii
        .type           _Z15add_bias_kernelPfS_iii,@function
        .size           _Z15add_bias_kernelPfS_iii,(.L_x_217 - _Z15add_bias_kernelPfS_iii)
        .other          _Z15add_bias_kernelPfS_iii,@"STO_CUDA_ENTRY STV_DEFAULT"
_Z15add_bias_kernelPfS_iii:
.text._Z15add_bias_kernelPfS_iii:
[----:B------:R-:W-:Y:S01]  /*0000*/  LDC R1, c[0x0][0x37c] ;  /* 0x0000df00ff017b82 */ /* 0x000fe20000000800 */
[----:B------:R-:W0:Y:S07]  /*0010*/  S2R R7, SR_TID.X ;  /* 0x0000000000077919 */ /* 0x000e2e0000002100 */
[----:B------:R-:W-:Y:S01]  /*0020*/  S2UR UR4, SR_CTAID.X ;  /* 0x00000000000479c3 */ /* 0x000fe20000002500 */
[----:B------:R-:W1:Y:S07]  /*0030*/  LDCU UR6, c[0x0][0x370] ;  /* 0x00006e00ff0677ac */ /* 0x000e6e0008000800 */
[----:B------:R-:W1:Y:S08]  /*0040*/  S2UR UR5, SR_CTAID.Y ;  /* 0x00000000000579c3 */ /* 0x000e700000002600 */
[----:B------:R-:W2:Y:S08]  /*0050*/  LDC.64 R2, c[0x0][0x390] ;  /* 0x0000e400ff027b82 */ /* 0x000eb00000000a00 */
[----:B------:R-:W0:Y:S08]  /*0060*/  LDC R0, c[0x0][0x360] ;  /* 0x0000d800ff007b82 */ /* 0x000e300000000800 */
[----:B------:R-:W3:Y:S01]  /*0070*/  LDC R5, c[0x0][0x398] ;  /* 0x0000e600ff057b82 */ /* 0x000ee20000000800 */
[----:B-1----:R-:W-:Y:S01]  /*0080*/  UIMAD UR4, UR5, UR6, UR4 ;  /* 0x00000006050472a4 */ /* 0x002fe2000f8e0204 */
[----:B--2---:R-:W-:-:S05]  /*0090*/  IMAD R2, R3, R2, RZ ;  /* 0x0000000203027224 */ /* 0x004fca00078e02ff */
[----:B0-----:R-:W-:Y:S02]  /*00a0*/  IMAD R0, R0, UR4, R7 ;  /* 0x0000000400007c24 */ /* 0x001fe4000f8e0207 */
[----:B---3--:R-:W-:-:S05]  /*00b0*/  IMAD R7, R2, R5, RZ ;  /* 0x0000000502077224 */ /* 0x008fca00078e02ff */
[----:B------:R-:W-:-:S13]  /*00c0*/  ISETP.GE.AND P0, PT, R0, R7, PT ;  /* 0x000000070000720c */ /* 0x000fda0003f06270 */
[----:B------:R-:W-:Y:S05]  /*00d0*/  @P0 EXIT ;  /* 0x000000000000094d */ /* 0x000fea0003800000 */
[----:B------:R-:W-:Y:S01]  /*00e0*/  IABS R9, R5 ;  /* 0x0000000500097213 */ /* 0x000fe20000000000 */
[----:B------:R-:W0:Y:S01]  /*00f0*/  LDCU.64 UR4, c[0x0][0x358] ;  /* 0x00006b00ff0477ac */ /* 0x000e220008000a00 */
[----:B------:R-:W-:Y:S02]  /*0100*/  IABS R10, R0 ;  /* 0x00000000000a7213 */ /* 0x000fe40000000000 */
[----:B------:R-:W1:Y:S08]  /*0110*/  I2F.RP R2, R9 ;  /* 0x0000000900027306 */ /* 0x000e700000209400 */
[----:B-1----:R-:W1:Y:S02]  /*0120*/  MUFU.RCP R2, R2 ;  /* 0x0000000200027308 */ /* 0x002e640000001000 */
[----:B-1----:R-:W-:Y:S01]  /*0130*/  VIADD R6, R2, 0xffffffe ;  /* 0x0ffffffe02067836 */ /* 0x002fe20000000000 */
[----:B------:R-:W-:-:S05]  /*0140*/  IABS R2, R3 ;  /* 0x0000000300027213 */ /* 0x000fca0000000000 */
[----:B------:R1:W2:Y:S08]  /*0150*/  F2I.FTZ.U32.TRUNC.NTZ R7, R6 ;  /* 0x0000000600077305 */ /* 0x0002b0000021f000 */
[----:B------:R-:W3:Y:S01]  /*0160*/  I2F.RP R8, R2 ;  /* 0x0000000200087306 */ /* 0x000ee20000209400 */
[----:B-1----:R-:W-:Y:S02]  /*0170*/  HFMA2 R6, -RZ, RZ, 0, 0 ;  /* 0x00000000ff067431 */ /* 0x002fe400000001ff */
[----:B--2---:R-:W-:-:S04]  /*0180*/  IMAD.MOV R4, RZ, RZ, -R7 ;  /* 0x000000ffff047224 */ /* 0x004fc800078e0a07 */
[----:B------:R-:W-:-:S04]  /*0190*/  IMAD R11, R4, R9, RZ ;  /* 0x00000009040b7224 */ /* 0x000fc800078e02ff */
[----:B------:R-:W-:Y:S01]  /*01a0*/  IMAD.HI.U32 R7, R7, R11, R6 ;  /* 0x0000000b07077227 */ /* 0x000fe200078e0006 */
[----:B---3--:R-:W1:Y:S05]  /*01b0*/  MUFU.RCP R8, R8 ;  /* 0x0000000800087308 */ /* 0x008e6a0000001000 */
[----:B------:R-:W-:-:S04]  /*01c0*/  IMAD.HI.U32 R4, R7, R10, RZ ;  /* 0x0000000a07047227 */ /* 0x000fc800078e00ff */
[----:B------:R-:W-:-:S04]  /*01d0*/  IMAD.MOV R6, RZ, RZ, -R4 ;  /* 0x000000ffff067224 */ /* 0x000fc800078e0a04 */
[----:B------:R-:W-:Y:S02]  /*01e0*/  IMAD R6, R9, R6, R10 ;  /* 0x0000000609067224 */ /* 0x000fe400078e020a */
[----:B-1----:R-:W-:-:S03]  /*01f0*/  VIADD R7, R8, 0xffffffe ;  /* 0x0ffffffe08077836 */ /* 0x002fc60000000000 */
[----:B------:R-:W-:-:S03]  /*0200*/  ISETP.GT.U32.AND P2, PT, R9, R6, PT ;  /* 0x000000060900720c */ /* 0x000fc60003f44070 */
[----:B------:R-:W1:Y:S10]  /*0210*/  F2I.FTZ.U32.TRUNC.NTZ R7, R7 ;  /* 0x0000000700077305 */ /* 0x000e74000021f000 */
[----:B------:R-:W-:-:S02]  /*0220*/  @!P2 IADD3 R6, PT, PT, R6, -R9, RZ ;  /* 0x800000090606a210 */ /* 0x000fc40007ffe0ff */
[----:B------:R-:W-:Y:S02]  /*0230*/  @!P2 IADD3 R4, PT, PT, R4, 0x1, RZ ;  /* 0x000000010404a810 */ /* 0x000fe40007ffe0ff */
[----:B------:R-:W-:Y:S02]  /*0240*/  ISETP.GE.U32.AND P0, PT, R6, R9, PT ;  /* 0x000000090600720c */ /* 0x000fe40003f06070 */
[----:B------:R-:W-:Y:S01]  /*0250*/  LOP3.LUT R6, R0, R5, RZ, 0x3c, !PT ;  /* 0x0000000500067212 */ /* 0x000fe200078e3cff */
[----:B-1----:R-:W-:Y:S01]  /*0260*/  IMAD.MOV R9, RZ, RZ, -R7 ;  /* 0x000000ffff097224 */ /* 0x002fe200078e0a07 */
[----:B------:R-:W-:Y:S02]  /*0270*/  ISETP.NE.AND P2, PT, R5, RZ, PT ;  /* 0x000000ff0500720c */ /* 0x000fe40003f45270 */
[----:B------:R-:W-:Y:S01]  /*0280*/  ISETP.GE.AND P1, PT, R6, RZ, PT ;  /* 0x000000ff0600720c */ /* 0x000fe20003f26270 */
[----:B------:R-:W-:-:S06]  /*0290*/  IMAD.MOV.U32 R6, RZ, RZ, RZ ;  /* 0x000000ffff067224 */ /* 0x000fcc00078e00ff */
[----:B------:R-:W-:-:S05]  /*02a0*/  @P0 VIADD R4, R4, 0x1 ;  /* 0x0000000104040836 */ /* 0x000fca0000000000 */
[----:B------:R-:W-:-:S04]  /*02b0*/  MOV R8, R4 ;  /* 0x0000000400087202 */ /* 0x000fc80000000f00 */
[----:B------:R-:W-:Y:S02]  /*02c0*/  @!P1 IADD3 R8, PT, PT, -R8, RZ, RZ ;  /* 0x000000ff08089210 */ /* 0x000fe40007ffe1ff */
[----:B------:R-:W-:Y:S01]  /*02d0*/  @!P2 LOP3.LUT R8, RZ, R5, RZ, 0x33, !PT ;  /* 0x00000005ff08a212 */ /* 0x000fe200078e33ff */
[----:B------:R-:W-:-:S03]  /*02e0*/  IMAD R5, R9, R2, RZ ;  /* 0x0000000209057224 */ /* 0x000fc600078e02ff */
[----:B------:R-:W-:Y:S01]  /*02f0*/  IABS R9, R8 ;  /* 0x0000000800097213 */ /* 0x000fe20000000000 */
[----:B------:R-:W-:Y:S01]  /*0300*/  IMAD.HI.U32 R6, R7, R5, R6 ;  /* 0x0000000507067227 */ /* 0x000fe200078e0006 */
[----:B------:R-:W-:Y:S01]  /*0310*/  ISETP.GE.AND P2, PT, R8, RZ, PT ;  /* 0x000000ff0800720c */ /* 0x000fe20003f46270 */
[----:B------:R-:W1:Y:S04]  /*0320*/  LDC.64 R4, c[0x0][0x380] ;  /* 0x0000e000ff047b82 */ /* 0x000e680000000a00 */
[----:B------:R-:W-:-:S05]  /*0330*/  IMAD.HI.U32 R6, R6, R9, RZ ;  /* 0x0000000906067227 */ /* 0x000fca00078e00ff */
[----:B------:R-:W-:-:S05]  /*0340*/  IADD3 R6, PT, PT, -R6, RZ, RZ ;  /* 0x000000ff06067210 */ /* 0x000fca0007ffe1ff */
[C---:B------:R-:W-:Y:S02]  /*0350*/  IMAD R9, R2.reuse, R6, R9 ;  /* 0x0000000602097224 */ /* 0x040fe400078e0209 */
[----:B------:R-:W2:Y:S03]  /*0360*/  LDC.64 R6, c[0x0][0x388] ;  /* 0x0000e200ff067b82 */ /* 0x000ea60000000a00 */
[----:B------:R-:W-:Y:S01]  /*0370*/  ISETP.GT.U32.AND P0, PT, R2, R9, PT ;  /* 0x000000090200720c */ /* 0x000fe20003f04070 */
[----:B-1----:R-:W-:-:S12]  /*0380*/  IMAD.WIDE R4, R0, 0x4, R4 ;  /* 0x0000000400047825 */ /* 0x002fd800078e0204 */
[----:B------:R-:W-:Y:S01]  /*0390*/  @!P0 IMAD.IADD R9, R9, 0x1, -R2 ;  /* 0x0000000109098824 */ /* 0x000fe200078e0a02 */
[----:B------:R-:W-:-:S04]  /*03a0*/  ISETP.NE.AND P0, PT, R3, RZ, PT ;  /* 0x000000ff0300720c */ /* 0x000fc80003f05270 */
[----:B------:R-:W-:-:S13]  /*03b0*/  ISETP.GT.U32.AND P1, PT, R2, R9, PT ;  /* 0x000000090200720c */ /* 0x000fda0003f24070 */
[----:B------:R-:W-:-:S05]  /*03c0*/  @!P1 IADD3 R9, PT, PT, R9, -R2, RZ ;  /* 0x8000000209099210 */ /* 0x000fca0007ffe0ff */
[----:B------:R-:W-:Y:S01]  /*03d0*/  @!P2 IMAD.MOV R9, RZ, RZ, -R9 ;  /* 0x000000ffff09a224 */ /* 0x000fe200078e0a09 */
[----:B------:R-:W-:-:S05]  /*03e0*/  @!P0 LOP3.LUT R9, RZ, R3, RZ, 0x33, !PT ;  /* 0x00000003ff098212 */ /* 0x000fca00078e33ff */
[----:B--2---:R-:W-:Y:S02]  /*03f0*/  IMAD.WIDE R2, R9, 0x4, R6 ;  /* 0x0000000409027825 */ /* 0x004fe400078e0206 */
[----:B0-----:R-:W2:Y:S04]  /*0400*/  LDG.E R7, desc[UR4][R4.64] ;  /* 0x0000000404077981 */ /* 0x001ea8000c1e1900 */
[----:B------:R-:W2:Y:S02]  /*0410*/  LDG.E R2, desc[UR4][R2.64] ;  /* 0x0000000402027981 */ /* 0x000ea4000c1e1900 */
[----:B--2---:R-:W-:-:S05]  /*0420*/  FADD R7, R2, R7 ;  /* 0x0000000702077221 */ /* 0x004fca0000000000 */
[----:B------:R-:W-:Y:S01]  /*0430*/  STG.E desc[UR4][R4.64], R7 ;  /* 0x0000000704007986 */ /* 0x000fe2000c101904 */
[----:B------:R-:W-:Y:S05]  /*0440*/  EXIT ;  /* 0x000000000000794d */ /* 0x000fea0003800000 */
.L_x_164:
        /* <DEDUP_REMOVED lines=11> */
.L_x_217:


//--------------------- .text._Z17scale_bias_kernelPfS_ii --------------------------
	.section	.text._Z17scale_bias_kernelPfS_ii,"ax",@progbits
	.align	128
        .global         _Z17scale_bias_kernelPfS_ii
        .type           _Z17scale_bias_kernelPfS_ii,@function
        .size           _Z17scale_bias_kernelPfS_ii,(.L_x_218 - _Z17scale_bias_kernelPfS_ii)
        .other          _Z17scale_bias_kernelPfS_ii,@"STO_CUDA_ENTRY STV_DEFAULT"
_Z17scale_bias_kernelPfS_ii:
.text._Z17scale_bias_kernelPfS_ii:
[----:B------:R-:W-:Y:S01]  /*0000*/  LDC R1, c[0x0][0x37c] ;  /* 0x0000df00ff017b82 */ /* 0x000fe20000000800 */
[----:B------:R-:W0:Y:S07]  /*0010*/  S2R R3, SR_TID.X ;  /* 0x0000000000037919 */ /* 0x000e2e0000002100 */
[----:B------:R-:W0:Y:S01]  /*0020*/  S2UR UR4, SR_CTAID.X ;  /* 0x00000000000479c3 */ /* 0x000e220000002500 */
[----:B------:R-:W1:Y:S07]  /*0030*/  LDCU UR7, c[0x0][0x394] ;  /* 0x00007280ff0777ac */ /* 0x000e6e0008000800 */
[----:B------:R-:W0:Y:S02]  /*0040*/  LDC R0, c[0x0][0x360] ;  /* 0x0000d800ff007b82 */ /* 0x000e240000000800 */
[----:B0-----:R-:W-:-:S05]  /*0050*/  IMAD R0, R0, UR4, R3 ;  /* 0x0000000400007c24 */ /* 0x001fca000f8e0203 */
[----:B-1----:R-:W-:-:S13]  /*0060*/  ISETP.GE.AND P0, PT, R0, UR7, PT ;  /* 0x0000000700007c0c */ /* 0x002fda000bf06270 */
[----:B------:R-:W-:Y:S05]  /*0070*/  @P0 EXIT ;  /* 0x000000000000094d */ /* 0x000fea0003800000 */
[----:B------:R-:W0:Y:S01]  /*0080*/  S2R R9, SR_CTAID.Y ;  /* 0x0000000000097919 */ /* 0x000e220000002600 */
[----:B------:R-:W0:Y:S01]  /*0090*/  S2UR UR6, SR_CTAID.Z ;  /* 0x00000000000679c3 */ /* 0x000e220000002700 */
[----:B------:R-:W1:Y:S07]  /*00a0*/  LDCU.64 UR4, c[0x0][0x358] ;  /* 0x00006b00ff0477ac */ /* 0x000e6e0008000a00 */
[----:B------:R-:W0:Y:S08]  /*00b0*/  LDC R6, c[0x0][0x390] ;  /* 0x0000e400ff067b82 */ /* 0x000e300000000800 */
[----:B------:R-:W2:Y:S08]  /*00c0*/  LDC.64 R2, c[0x0][0x388] ;  /* 0x0000e200ff027b82 */ /* 0x000eb00000000a00 */
[----:B------:R-:W3:Y:S01]  /*00d0*/  LDC.64 R4, c[0x0][0x380] ;  /* 0x0000e000ff047b82 */ /* 0x000ee20000000a00 */
[----:B0-----:R-:W-:-:S04]  /*00e0*/  IMAD R7, R6, UR6, R9 ;  /* 0x0000000606077c24 */ /* 0x001fc8000f8e0209 */
[----:B------:R-:W-:Y:S02]  /*00f0*/  IMAD R7, R7, UR7, R0 ;  /* 0x0000000707077c24 */ /* 0x000fe4000f8e0200 */
[----:B--2---:R-:W-:-:S06]  /*0100*/  IMAD.WIDE.U32 R2, R9, 0x4, R2 ;  /* 0x0000000409027825 */ /* 0x004fcc00078e0002 */
[----:B-1----:R-:W2:Y:S01]  /*0110*/  LDG.E R2, desc[UR4][R2.64] ;  /* 0x0000000402027981 */ /* 0x002ea2000c1e1900 */
[----:B---3--:R-:W-:-:S05]  /*0120*/  IMAD.WIDE R4, R7, 0x4, R4 ;  /* 0x0000000407047825 */ /* 0x008fca00078e0204 */
[----:B------:R-:W2:Y:S02]  /*0130*/  LDG.E R7, desc[UR4][R4.64] ;  /* 0x0000000404077981 */ /* 0x000ea4000c1e1900 */
[----:B--2---:R-:W-:-:S05]  /*0140*/  FMUL R7, R2, R7 ;  /* 0x0000000702077220 */ /* 0x004fca0000400000 */
[----:B------:R-:W-:Y:S01]  /*0150*/  STG.E desc[UR4][R4.64], R7 ;  /* 0x0000000704007986 */ /* 0x000fe2000c101904 */
[----:B------:R-:W-:Y:S05]  /*0160*/  EXIT ;  /* 0x000000000000794d */ /* 0x000fea0003800000 */
.L_x_165:
        /* <DEDUP_REMOVED lines=9> */
.L_x_218:


//--------------------- .text._Z16normalize_kerneliPfS_S_iii --------------------------
	.section	.text._Z16normalize_kerneliPfS_S_iii,"ax",@progbits
	.align	128
        .global         _Z16normalize_kerneliPfS_S_iii
        .type           _Z16normalize_kerneliPfS_S_iii,@function
        .size           _Z16normalize_kerneliPfS_S_iii,(.L_x_211 - _Z16normalize_kerneliPfS_S_iii)
        .other          _Z16normalize_kerneliPfS_S_iii,@"STO_CUDA_ENTRY STV_DEFAULT"
_Z16normalize_kerneliPfS_S_iii:
.text._Z16normalize_kerneliPfS_S_iii:
        /* <DEDUP_REMOVED lines=13> */
[----:B------:R-:W1:Y:S06]  /*00d0*/  LDCU.64 UR4, c[0x0][0x358] ;  /* 0x00006b00ff0477ac */ /* 0x000e6c0008000a00 */
[----:B------:R-:W2:Y:S01]  /*00e0*/  LDC R2, c[0x0][0x3a4] ;  /* 0x0000e900ff027b82 */ /* 0x000ea20000000800 */
[----:B0-----:R-:W-:-:S04]  /*00f0*/  IABS R8, R3 ;  /* 0x0000000300087213 */ /* 0x001fc80000000000 */
[----:B------:R-:W0:Y:S01]  /*0100*/  I2F.RP R6, R8 ;  /* 0x0000000800067306 */ /* 0x000e220000209400 */
[----:B--2---:R-:W-:-:S07]  /*0110*/  IABS R10, R2 ;  /* 0x00000002000a7213 */ /* 0x004fce0000000000 */
[----:B0-----:R-:W0:Y:S02]  /*0120*/  MUFU.RCP R6, R6 ;  /* 0x0000000600067308 */ /* 0x001e240000001000 */
[----:B0-----:R-:W-:Y:S01]  /*0130*/  VIADD R4, R6, 0xffffffe ;  /* 0x0ffffffe06047836 */ /* 0x001fe20000000000 */
[----:B------:R-:W-:-:S05]  /*0140*/  LOP3.LUT R6, R0, R3, RZ, 0x3c, !PT ;  /* 0x0000000300067212 */ /* 0x000fca00078e3cff */
[----:B------:R0:W2:Y:S01]  /*0150*/  F2I.FTZ.U32.TRUNC.NTZ R5, R4 ;  /* 0x0000000400057305 */ /* 0x0000a2000021f000 */
[----:B------:R-:W-:Y:S01]  /*0160*/  ISETP.GE.AND P1, PT, R6, RZ, PT ;  /* 0x000000ff0600720c */ /* 0x000fe20003f26270 */
[----:B0-----:R-:W-:Y:S02]  /*0170*/  IMAD.MOV.U32 R4, RZ, RZ, RZ ;  /* 0x000000ffff047224 */ /* 0x001fe400078e00ff */
[----:B--2---:R-:W-:-:S04]  /*0180*/  IMAD.MOV R7, RZ, RZ, -R5 ;  /* 0x000000ffff077224 */ /* 0x004fc800078e0a05 */
[----:B------:R-:W-:-:S04]  /*0190*/  IMAD R7, R7, R8, RZ ;  /* 0x0000000807077224 */ /* 0x000fc800078e02ff */
[----:B------:R-:W-:Y:S02]  /*01a0*/  IMAD.HI.U32 R5, R5, R7, R4 ;  /* 0x0000000705057227 */ /* 0x000fe400078e0004 */
[----:B------:R-:W0:Y:S04]  /*01b0*/  I2F.RP R7, R10 ;  /* 0x0000000a00077306 */ /* 0x000e280000209400 */
[----:B------:R-:W-:-:S04]  /*01c0*/  IMAD.HI.U32 R4, R5, R9, RZ ;  /* 0x0000000905047227 */ /* 0x000fc800078e00ff */
[----:B------:R-:W-:-:S04]  /*01d0*/  IMAD.MOV R5, RZ, RZ, -R4 ;  /* 0x000000ffff057224 */ /* 0x000fc800078e0a04 */
[C---:B------:R-:W-:Y:S01]  /*01e0*/  IMAD R5, R8.reuse, R5, R9 ;  /* 0x0000000508057224 */ /* 0x040fe200078e0209 */
[----:B0-----:R-:W0:Y:S04]  /*01f0*/  MUFU.RCP R7, R7 ;  /* 0x0000000700077308 */ /* 0x001e280000001000 */
[----:B------:R-:W-:-:S13]  /*0200*/  ISETP.GT.U32.AND P2, PT, R8, R5, PT ;  /* 0x000000050800720c */ /* 0x000fda0003f44070 */
[-C--:B------:R-:W-:Y:S01]  /*0210*/  @!P2 IADD3 R5, PT, PT, R5, -R8.reuse, RZ ;  /* 0x800000080505a210 */ /* 0x080fe20007ffe0ff */
[----:B------:R-:W-:Y:S01]  /*0220*/  @!P2 VIADD R4, R4, 0x1 ;  /* 0x000000010404a836 */ /* 0x000fe20000000000 */
[----:B------:R-:W-:Y:S01]  /*0230*/  ISETP.NE.AND P2, PT, R3, RZ, PT ;  /* 0x000000ff0300720c */ /* 0x000fe20003f45270 */
[----:B0-----:R-:W-:Y:S01]  /*0240*/  VIADD R9, R7, 0xffffffe ;  /* 0x0ffffffe07097836 */ /* 0x001fe20000000000 */
[----:B------:R-:W-:-:S03]  /*0250*/  ISETP.GE.U32.AND P0, PT, R5, R8, PT ;  /* 0x000000080500720c */ /* 0x000fc60003f06070 */
[----:B------:R-:W0:Y:S10]  /*0260*/  F2I.FTZ.U32.TRUNC.NTZ R5, R9 ;  /* 0x0000000900057305 */ /* 0x000e34000021f000 */
[----:B------:R-:W-:-:S05]  /*0270*/  @P0 VIADD R4, R4, 0x1 ;  /* 0x0000000104040836 */ /* 0x000fca0000000000 */
[----:B------:R-:W-:Y:S01]  /*0280*/  MOV R8, R4 ;  /* 0x0000000400087202 */ /* 0x000fe20000000f00 */
[----:B0-----:R-:W-:Y:S02]  /*0290*/  IMAD.MOV R7, RZ, RZ, -R5 ;  /* 0x000000ffff077224 */ /* 0x001fe400078e0a05 */
[----:B------:R-:W-:Y:S02]  /*02a0*/  IMAD.MOV.U32 R4, RZ, RZ, RZ ;  /* 0x000000ffff047224 */ /* 0x000fe400078e00ff */
[----:B------:R-:W-:Y:S01]  /*02b0*/  @!P1 IMAD.MOV R8, RZ, RZ, -R8 ;  /* 0x000000ffff089224 */ /* 0x000fe200078e0a08 */
[----:B------:R-:W-:Y:S01]  /*02c0*/  @!P2 LOP3.LUT R8, RZ, R3, RZ, 0x33, !PT ;  /* 0x00000003ff08a212 */ /* 0x000fe200078e33ff */
[----:B------:R-:W-:-:S03]  /*02d0*/  IMAD R3, R7, R10, RZ ;  /* 0x0000000a07037224 */ /* 0x000fc600078e02ff */
[----:B------:R-:W-:Y:S01]  /*02e0*/  IABS R6, R8 ;  /* 0x0000000800067213 */ /* 0x000fe20000000000 */
[----:B------:R-:W-:Y:S01]  /*02f0*/  IMAD.HI.U32 R4, R5, R3, R4 ;  /* 0x0000000305047227 */ /* 0x000fe200078e0004 */
[----:B------:R-:W-:Y:S02]  /*0300*/  ISETP.GE.AND P2, PT, R8, RZ, PT ;  /* 0x000000ff0800720c */ /* 0x000fe40003f46270 */
[----:B------:R-:W-:Y:S01]  /*0310*/  MOV R3, R6 ;  /* 0x0000000600037202 */ /* 0x000fe20000000f00 */
[----:B------:R-:W0:Y:S04]  /*0320*/  LDC.64 R8, c[0x0][0x390] ;  /* 0x0000e400ff087b82 */ /* 0x000e280000000a00 */
[----:B------:R-:W-:-:S04]  /*0330*/  IMAD.HI.U32 R4, R4, R3, RZ ;  /* 0x0000000304047227 */ /* 0x000fc800078e00ff */
[----:B------:R-:W-:Y:S01]  /*0340*/  IMAD.MOV R4, RZ, RZ, -R4 ;  /* 0x000000ffff047224 */ /* 0x000fe200078e0a04 */
[----:B------:R-:W2:Y:S03]  /*0350*/  LDC.64 R6, c[0x0][0x398] ;  /* 0x0000e600ff067b82 */ /* 0x000ea60000000a00 */
[----:B------:R-:W-:-:S05]  /*0360*/  IMAD R3, R10, R4, R3 ;  /* 0x000000040a037224 */ /* 0x000fca00078e0203 */
[----:B------:R-:W-:Y:S01]  /*0370*/  ISETP.GT.U32.AND P0, PT, R10, R3, PT ;  /* 0x000000030a00720c */ /* 0x000fe20003f04070 */
[----:B------:R-:W3:-:S12]  /*0380*/  LDC.64 R4, c[0x0][0x388] ;  /* 0x0000e200ff047b82 */ /* 0x000ed80000000a00 */
[----:B------:R-:W-:Y:S01]  /*0390*/  @!P0 IMAD.IADD R3, R3, 0x1, -R10 ;  /* 0x0000000103038824 */ /* 0x000fe200078e0a0a */
[----:B------:R-:W-:-:S04]  /*03a0*/  ISETP.NE.AND P0, PT, R2, RZ, PT ;  /* 0x000000ff0200720c */ /* 0x000fc80003f05270 */
[----:B------:R-:W-:-:S13]  /*03b0*/  ISETP.GT.U32.AND P1, PT, R10, R3, PT ;  /* 0x000000030a00720c */ /* 0x000fda0003f24070 */
[----:B------:R-:W-:-:S05]  /*03c0*/  @!P1 IMAD.IADD R3, R3, 0x1, -R10 ;  /* 0x0000000103039824 */ /* 0x000fca00078e0a0a */
[----:B------:R-:W-:Y:S02]  /*03d0*/  @!P2 IADD3 R3, PT, PT, -R3, RZ, RZ ;  /* 0x000000ff0303a210 */ /* 0x000fe40007ffe1ff */
[----:B------:R-:W-:-:S05]  /*03e0*/  @!P0 LOP3.LUT R3, RZ, R2, RZ, 0x33, !PT ;  /* 0x00000002ff038212 */ /* 0x000fca00078e33ff */
[----:B--2---:R-:W-:-:S06]  /*03f0*/  IMAD.WIDE R6, R3, 0x4, R6 ;  /* 0x0000000403067825 */ /* 0x004fcc00078e0206 */
[----:B-1----:R-:W2:Y:S01]  /*0400*/  LDG.E R6, desc[UR4][R6.64] ;  /* 0x0000000406067981 */ /* 0x002ea2000c1e1900 */
[----:B0-----:R-:W-:-:S04]  /*0410*/  IMAD.WIDE R2, R3, 0x4, R8 ;  /* 0x0000000403027825 */ /* 0x001fc800078e0208 */
[----:B---3--:R-:W-:Y:S02]  /*0420*/  IMAD.WIDE R4, R0, 0x4, R4 ;  /* 0x0000000400047825 */ /* 0x008fe400078e0204 */
[----:B------:R2:W3:Y:S04]  /*0430*/  LDG.E R3, desc[UR4][R2.64] ;  /* 0x0000000402037981 */ /* 0x0004e8000c1e1900 */
[----:B------:R-:W3:Y:S01]  /*0440*/  LDG.E R0, desc[UR4][R4.64] ;  /* 0x0000000404007981 */ /* 0x000ee2000c1e1900 */
[----:B------:R-:W-:Y:S01]  /*0450*/  BSSY.RECONVERGENT B0, `(.L_x_166) ;  /* 0x000000f000007945 */ /* 0x000fe20003800200 */
[----:B--2---:R-:W-:-:S04]  /*0460*/  FADD R2, R6, 9.9999997473787516356e-06 ;  /* 0x3727c5ac06027421 */ /* 0x004fc80000000000 */
[----:B------:R-:W-:Y:S01]  /*0470*/  VIADD R8, R2, 0xf3000000 ;  /* 0xf300000002087836 */ /* 0x000fe20000000000 */
[----:B------:R0:W1:Y:S04]  /*0480*/  MUFU.RSQ R9, R2 ;  /* 0x0000000200097308 */ /* 0x0000680000001400 */
[----:B------:R-:W-:Y:S01]  /*0490*/  ISETP.GT.U32.AND P0, PT, R8, 0x727fffff, PT ;  /* 0x727fffff0800780c */ /* 0x000fe20003f04070 */
[----:B---3--:R-:W-:-:S12]  /*04a0*/  FADD R0, R0, -R3 ;  /* 0x8000000300007221 */ /* 0x008fd80000000000 */
[----:B01----:R-:W-:Y:S05]  /*04b0*/  @!P0 BRA `(.L_x_167) ;  /* 0x0000000000108947 */ /* 0x003fea0003800000 */
[----:B------:R-:W-:-:S07]  /*04c0*/  MOV R10, 0x4e0 ;  /* 0x000004e0000a7802 */ /* 0x000fce0000000f00 */
[----:B------:R-:W-:Y:S05]  /*04d0*/  CALL.REL.NOINC `($__internal_3_$__cuda_sm20_sqrt_rn_f32_slowpath) ;  /* 0x0000000000587944 */ /* 0x000fea0003c00000 */
[----:B------:R-:W-:Y:S01]  /*04e0*/  IMAD.MOV.U32 R3, RZ, RZ, R6 ;  /* 0x000000ffff037224 */ /* 0x000fe200078e0006 */
[----:B------:R-:W-:Y:S06]  /*04f0*/  BRA `(.L_x_168) ;  /* 0x0000000000107947 */ /* 0x000fec0003800000 */
.L_x_167:
[----:B------:R-:W-:Y:S01]  /*0500*/  FMUL.FTZ R3, R2, R9 ;  /* 0x0000000902037220 */ /* 0x000fe20000410000 */
[----:B------:R-:W-:-:S03]  /*0510*/  FMUL.FTZ R6, R9, 0.5 ;  /* 0x3f00000009067820 */ /* 0x000fc60000410000 */
[----:B------:R-:W-:-:S04]  /*0520*/  FFMA R2, -R3, R3, R2 ;  /* 0x0000000303027223 */ /* 0x000fc80000000102 */
[----:B------:R-:W-:-:S07]  /*0530*/  FFMA R3, R2, R6, R3 ;  /* 0x0000000602037223 */ /* 0x000fce0000000003 */
.L_x_168:
[----:B------:R-:W-:Y:S05]  /*0540*/  BSYNC.RECONVERGENT B0 ;  /* 0x0000000000007941 */ /* 0x000fea0003800200 */
.L_x_166:
[----:B------:R-:W0:Y:S01]  /*0550*/  MUFU.RCP R2, R3 ;  /* 0x0000000300027308 */ /* 0x000e220000001000 */
[----:B------:R-:W-:Y:S07]  /*0560*/  BSSY.RECONVERGENT B0, `(.L_x_169) ;  /* 0x000000b000007945 */ /* 0x000fee0003800200 */
[----:B------:R-:W1:Y:S01]  /*0570*/  FCHK P0, R0, R3 ;  /* 0x0000000300007302 */ /* 0x000e620000000000 */
[----:B0-----:R-:W-:-:S04]  /*0580*/  FFMA R7, R2, -R3, 1 ;  /* 0x3f80000002077423 */ /* 0x001fc80000000803 */
[----:B------:R-:W-:-:S04]  /*0590*/  FFMA R7, R2, R7, R2 ;  /* 0x0000000702077223 */ /* 0x000fc80000000002 */
[----:B------:R-:W-:-:S04]  /*05a0*/  FFMA R2, R0, R7, RZ ;  /* 0x0000000700027223 */ /* 0x000fc800000000ff */
[----:B------:R-:W-:-:S04]  /*05b0*/  FFMA R6, R2, -R3, R0 ;  /* 0x8000000302067223 */ /* 0x000fc80000000000 */
[----:B------:R-:W-:Y:S01]  /*05c0*/  FFMA R7, R7, R6, R2 ;  /* 0x0000000607077223 */ /* 0x000fe20000000002 */
[----:B-1----:R-:W-:Y:S06]  /*05d0*/  @!P0 BRA `(.L_x_170) ;  /* 0x00000000000c8947 */ /* 0x002fec0003800000 */
[----:B------:R-:W-:-:S07]  /*05e0*/  MOV R2, 0x600 ;  /* 0x0000060000027802 */ /* 0x000fce0000000f00 */
[----:B------:R-:W-:Y:S05]  /*05f0*/  CALL.REL.NOINC `($__internal_4_$__cuda_sm3x_div_rn_noftz_f32_slowpath) ;  /* 0x00000000006c7944 */ /* 0x000fea0003c00000 */
[----:B------:R-:W-:-:S07]  /*0600*/  IMAD.MOV.U32 R7, RZ, RZ, R0 ;  /* 0x000000ffff077224 */ /* 0x000fce00078e0000 */
.L_x_170:
[----:B------:R-:W-:Y:S05]  /*0610*/  BSYNC.RECONVERGENT B0 ;  /* 0x0000000000007941 */ /* 0x000fea0003800200 */
.L_x_169:
[----:B------:R-:W-:Y:S01]  /*0620*/  STG.E desc[UR4][R4.64], R7 ;  /* 0x0000000704007986 */ /* 0x000fe2000c101904 */
[----:B------:R-:W-:Y:S05]  /*0630*/  EXIT ;  /* 0x000000000000794d */ /* 0x000fea0003800000 */
        .weak           $__internal_3_$__cuda_sm20_sqrt_rn_f32_slowpath
        .type           $__internal_3_$__cuda_sm20_sqrt_rn_f32_slowpath,@function
        .size           $__internal_3_$__cuda_sm20_sqrt_rn_f32_slowpath,($__internal_4_$__cuda_sm3x_div_rn_noftz_f32_slowpath - $__internal_3_$__cuda_sm20_sqrt_rn_f32_slowpath)
$__internal_3_$__cuda_sm20_sqrt_rn_f32_slowpath:
[----:B------:R-:W-:-:S13]  /*0640*/  LOP3.LUT P0, RZ, R2, 0x7fffffff, RZ, 0xc0, !PT ;  /* 0x7fffffff02ff7812 */ /* 0x000fda000780c0ff */
[----:B------:R-:W-:Y:S01]  /*0650*/  @!P0 MOV R3, R2 ;  /* 0x0000000200038202 */ /* 0x000fe20000000f00 */
[----:B------:R-:W-:Y:S06]  /*0660*/  @!P0 BRA `(.L_x_171) ;  /* 0x0000000000408947 */ /* 0x000fec0003800000 */
[----:B------:R-:W-:-:S13]  /*0670*/  FSETP.GEU.FTZ.AND P0, PT, R2, RZ, PT ;  /* 0x000000ff0200720b */ /* 0x000fda0003f1e000 */
[----:B------:R-:W-:Y:S01]  /*0680*/  @!P0 IMAD.MOV.U32 R3, RZ, RZ, 0x7fffffff ;  /* 0x7fffffffff038424 */ /* 0x000fe200078e00ff */
[----:B------:R-:W-:Y:S06]  /*0690*/  @!P0 BRA `(.L_x_171) ;  /* 0x0000000000348947 */ /* 0x000fec0003800000 */
[----:B------:R-:W-:-:S13]  /*06a0*/  FSETP.GTU.FTZ.AND P0, PT, |R2|, +INF , PT ;  /* 0x7f8000000200780b */ /* 0x000fda0003f1c200 */
[----:B------:R-:W-:Y:S01]  /*06b0*/  @P0 FADD.FTZ R3, R2, 1 ;  /* 0x3f80000002030421 */ /* 0x000fe20000010000 */
[----:B------:R-:W-:Y:S06]  /*06c0*/  @P0 BRA `(.L_x_171) ;  /* 0x0000000000280947 */ /* 0x000fec0003800000 */
[----:B------:R-:W-:-:S13]  /*06d0*/  FSETP.NEU.FTZ.AND P0, PT, |R2|, +INF , PT ;  /* 0x7f8000000200780b */ /* 0x000fda0003f1d200 */
[----:B------:R-:W-:-:S04]  /*06e0*/  @P0 FFMA R6, R2, 1.84467440737095516160e+19, RZ ;  /* 0x5f80000002060823 */ /* 0x000fc800000000ff */
[----:B------:R-:W0:Y:S02]  /*06f0*/  @P0 MUFU.RSQ R3, R6 ;  /* 0x0000000600030308 */ /* 0x000e240000001400 */
[----:B0-----:R-:W-:Y:S01]  /*0700*/  @P0 FMUL.FTZ R7, R6, R3 ;  /* 0x0000000306070220 */ /* 0x001fe20000410000 */
[----:B------:R-:W-:Y:S01]  /*0710*/  @P0 FMUL.FTZ R9, R3, 0.5 ;  /* 0x3f00000003090820 */ /* 0x000fe20000410000 */
[----:B------:R-:W-:Y:S02]  /*0720*/  @!P0 IMAD.MOV.U32 R3, RZ, RZ, R2 ;  /* 0x000000ffff038224 */ /* 0x000fe400078e0002 */
[----:B------:R-:W-:-:S04]  /*0730*/  @P0 FADD.FTZ R8, -R7, -RZ ;  /* 0x800000ff07080221 */ /* 0x000fc80000010100 */
[----:B------:R-:W-:-:S04]  /*0740*/  @P0 FFMA R8, R7, R8, R6 ;  /* 0x0000000807080223 */ /* 0x000fc80000000006 */
[----:B------:R-:W-:-:S04]  /*0750*/  @P0 FFMA R8, R8, R9, R7 ;  /* 0x0000000908080223 */ /* 0x000fc80000000007 */
[----:B------:R-:W-:-:S07]  /*0760*/  @P0 FMUL.FTZ R3, R8, 2.3283064365386962891e-10 ;  /* 0x2f80000008030820 */ /* 0x000fce0000410000 */
.L_x_171:
[----:B------:R-:W-:Y:S01]  /*0770*/  IMAD.MOV.U32 R6, RZ, RZ, R3 ;  /* 0x000000ffff067224 */ /* 0x000fe200078e0003 */
[----:B------:R-:W-:Y:S01]  /*0780*/  MOV R2, R10 ;  /* 0x0000000a00027202 */ /* 0x000fe20000000f00 */
[----:B------:R-:W-:-:S04]  /*0790*/  IMAD.MOV.U32 R3, RZ, RZ, 0x0 ;  /* 0x00000000ff037424 */ /* 0x000fc800078e00ff */
[----:B------:R-:W-:Y:S05]  /*07a0*/  RET.REL.NODEC R2 `(_Z16normalize_kerneliPfS_S_iii) ;  /* 0xfffffff802147950 */ /* 0x000fea0003c3ffff */
        .weak           $__internal_4_$__cuda_sm3x_div_rn_noftz_f32_slowpath
        .type           $__internal_4_$__cuda_sm3x_div_rn_noftz_f32_slowpath,@function
        .size           $__internal_4_$__cuda_sm3x_div_rn_noftz_f32_slowpath,(.L_x_211 - $__internal_4_$__cuda_sm3x_div_rn_noftz_f32_slowpath)
$__internal_4_$__cuda_sm3x_div_rn_noftz_f32_slowpath:
[----:B------:R-:W-:Y:S01]  /*07b0*/  SHF.R.U32.HI R7, RZ, 0x17, R3 ;  /* 0x00000017ff077819 */ /* 0x000fe20000011603 */
[----:B------:R-:W-:Y:S01]  /*07c0*/  BSSY.RECONVERGENT B1, `(.L_x_172) ;  /* 0x0000063000017945 */ /* 0x000fe20003800200 */
[----:B------:R-:W-:Y:S02]  /*07d0*/  SHF.R.U32.HI R6, RZ, 0x17, R0 ;  /* 0x00000017ff067819 */ /* 0x000fe40000011600 */
[----:B------:R-:W-:Y:S02]  /*07e0*/  LOP3.LUT R12, R7, 0xff, RZ, 0xc0, !PT ;  /* 0x000000ff070c7812 */ /* 0x000fe400078ec0ff */
[----:B------:R-:W-:Y:S02]  /*07f0*/  LOP3.LUT R10, R6, 0xff, RZ, 0xc0, !PT ;  /* 0x000000ff060a7812 */ /* 0x000fe400078ec0ff */
[----:B------:R-:W-:Y:S01]  /*0800*/  MOV R6, R0 ;  /* 0x0000000000067202 */ /* 0x000fe20000000f00 */
[----:B------:R-:W-:Y:S02]  /*0810*/  VIADD R9, R12, 0xffffffff ;  /* 0xffffffff0c097836 */ /* 0x000fe40000000000 */
[----:B------:R-:W-:-:S03]  /*0820*/  VIADD R8, R10, 0xffffffff ;  /* 0xffffffff0a087836 */ /* 0x000fc60000000000 */
[----:B------:R-:W-:-:S04]  /*0830*/  ISETP.GT.U32.AND P0, PT, R9, 0xfd, PT ;  /* 0x000000fd0900780c */ /* 0x000fc80003f04070 */
[----:B------:R-:W-:-:S13]  /*0840*/  ISETP.GT.U32.OR P0, PT, R8, 0xfd, P0 ;  /* 0x000000fd0800780c */ /* 0x000fda0000704470 */
[----:B------:R-:W-:Y:S01]  /*0850*/  @!P0 IMAD.MOV.U32 R7, RZ, RZ, RZ ;  /* 0x000000ffff078224 */ /* 0x000fe200078e00ff */
        /* <DEDUP_REMOVED lines=24> */
.L_x_173:
[----:B------:R-:W-:Y:S01]  /*09e0*/  LEA R0, R12, 0xc0800000, 0x17 ;  /* 0xc08000000c007811 */ /* 0x000fe200078eb8ff */
[----:B------:R-:W-:Y:S04]  /*09f0*/  BSSY.RECONVERGENT B2, `(.L_x_178) ;  /* 0x0000036000027945 */ /* 0x000fe80003800200 */
[----:B------:R-:W-:Y:S02]  /*0a00*/  IMAD.IADD R8, R3, 0x1, -R0 ;  /* 0x0000000103087824 */ /* 0x000fe400078e0a00 */
[----:B------:R-:W-:Y:S02]  /*0a10*/  VIADD R3, R10, 0xffffff81 ;  /* 0xffffff810a037836 */ /* 0x000fe40000000000 */
[----:B------:R-:W0:Y:S01]  /*0a20*/  MUFU.RCP R9, R8 ;  /* 0x0000000800097308 */ /* 0x000e220000001000 */
[----:B------:R-:W-:Y:S01]  /*0a30*/  FADD.FTZ R11, -R8, -RZ ;  /* 0x800000ff080b7221 */ /* 0x000fe20000010100 */
[----:B------:R-:W-:-:S03]  /*0a40*/  IMAD R0, R3, -0x800000, R6 ;  /* 0xff80000003007824 */ /* 0x000fc600078e0206 */
[----:B0-----:R-:W-:-:S04]  /*0a50*/  FFMA R10, R9, R11, 1 ;  /* 0x3f800000090a7423 */ /* 0x001fc8000000000b */
[----:B------:R-:W-:-:S04]  /*0a60*/  FFMA R13, R9, R10, R9 ;  /* 0x0000000a090d7223 */ /* 0x000fc80000000009 */
[----:B------:R-:W-:-:S04]  /*0a70*/  FFMA R6, R0, R13, RZ ;  /* 0x0000000d00067223 */ /* 0x000fc800000000ff */
[----:B------:R-:W-:-:S04]  /*0a80*/  FFMA R9, R11, R6, R0 ;  /* 0x000000060b097223 */ /* 0x000fc80000000000 */
[----:B------:R-:W-:Y:S01]  /*0a90*/  FFMA R10, R13, R9, R6 ;  /* 0x000000090d0a7223 */ /* 0x000fe20000000006 */
[----:B------:R-:W-:-:S03]  /*0aa0*/  IADD3 R6, PT, PT, R3, 0x7f, -R12 ;  /* 0x0000007f03067810 */ /* 0x000fc60007ffe80c */
[----:B------:R-:W-:Y:S02]  /*0ab0*/  FFMA R11, R11, R10, R0 ;  /* 0x0000000a0b0b7223 */ /* 0x000fe40000000000 */
[----:B------:R-:W-:Y:S02]  /*0ac0*/  IMAD.IADD R6, R6, 0x1, R7 ;  /* 0x0000000106067824 */ /* 0x000fe400078e0207 */
[----:B------:R-:W-:-:S05]  /*0ad0*/  FFMA R0, R13, R11, R10 ;  /* 0x0000000b0d007223 */ /* 0x000fca000000000a */
[----:B------:R-:W-:-:S04]  /*0ae0*/  SHF.R.U32.HI R3, RZ, 0x17, R0 ;  /* 0x00000017ff037819 */ /* 0x000fc80000011600 */
[----:B------:R-:W-:-:S04]  /*0af0*/  LOP3.LUT R3, R3, 0xff, RZ, 0xc0, !PT ;  /* 0x000000ff03037812 */ /* 0x000fc800078ec0ff */
[----:B------:R-:W-:-:S05]  /*0b00*/  IADD3 R9, PT, PT, R3, R6, RZ ;  /* 0x0000000603097210 */ /* 0x000fca0007ffe0ff */
        /* <DEDUP_REMOVED lines=11> */
[----:B------:R-:W-:Y:S02]  /*0bc0*/  VIADD R8, R9, 0x20 ;  /* 0x0000002009087836 */ /* 0x000fe40000000000 */
[-CC-:B------:R-:W-:Y:S01]  /*0bd0*/  FFMA.RM R6, R13, R11.reuse, R10.reuse ;  /* 0x0000000b0d067223 */ /* 0x180fe2000000400a */
[----:B------:R-:W-:Y:S02]  /*0be0*/  ISETP.NE.AND P2, PT, R9, RZ, PT ;  /* 0x000000ff0900720c */ /* 0x000fe40003f45270 */
[----:B------:R-:W-:Y:S01]  /*0bf0*/  LOP3.LUT R7, R3, 0x7fffff, RZ, 0xc0, !PT ;  /* 0x007fffff03077812 */ /* 0x000fe200078ec0ff */
[----:B------:R-:W-:Y:S01]  /*0c00*/  FFMA.RP R3, R13, R11, R10 ;  /* 0x0000000b0d037223 */ /* 0x000fe2000000800a */
[----:B------:R-:W-:Y:S01]  /*0c10*/  ISETP.NE.AND P1, PT, R9, RZ, PT ;  /* 0x000000ff0900720c */ /* 0x000fe20003f25270 */
[----:B------:R-:W-:Y:S01]  /*0c20*/  IMAD.MOV R9, RZ, RZ, -R9 ;  /* 0x000000ffff097224 */ /* 0x000fe200078e0a09 */
        /* <DEDUP_REMOVED lines=10> */
[----:B------:R-:W-:-:S04]  /*0cd0*/  LOP3.LUT R3, R3, R6, RZ, 0xc0, !PT ;  /* 0x0000000603037212 */ /* 0x000fc800078ec0ff */
[----:B------:R-:W-:-:S04]  /*0ce0*/  IADD3 R3, PT, PT, R8, R3, RZ ;  /* 0x0000000308037210 */ /* 0x000fc80007ffe0ff */
[----:B------:R-:W-:Y:S01]  /*0cf0*/  LOP3.LUT R0, R3, R0, RZ, 0xfc, !PT ;  /* 0x0000000003007212 */ /* 0x000fe200078efcff */
[----:B------:R-:W-:Y:S06]  /*0d00*/  BRA `(.L_x_181) ;  /* 0x0000000000107947 */ /* 0x000fec0003800000 */
.L_x_180:
[----:B------:R-:W-:-:S04]  /*0d10*/  LOP3.LUT R0, R0, 0x80000000, RZ, 0xc0, !PT ;  /* 0x8000000000007812 */ /* 0x000fc800078ec0ff */
[----:B------:R-:W-:Y:S01]  /*0d20*/  LOP3.LUT R0, R0, 0x7f800000, RZ, 0xfc, !PT ;  /* 0x7f80000000007812 */ /* 0x000fe200078efcff */
[----:B------:R-:W-:Y:S06]  /*0d30*/  BRA `(.L_x_181) ;  /* 0x0000000000047947 */ /* 0x000fec0003800000 */
.L_x_179:
[----:B------:R-:W-:-:S07]  /*0d40*/  IMAD R0, R6, 0x800000, R0 ;  /* 0x0080000006007824 */ /* 0x000fce00078e0200 */
.L_x_181:
[----:B------:R-:W-:Y:S05]  /*0d50*/  BSYNC.RECONVERGENT B2 ;  /* 0x0000000000027941 */ /* 0x000fea0003800200 */
.L_x_178:
[----:B------:R-:W-:Y:S05]  /*0d60*/  BRA `(.L_x_182) ;  /* 0x0000000000207947 */ /* 0x000fea0003800000 */
.L_x_177:
[----:B------:R-:W-:-:S04]  /*0d70*/  LOP3.LUT R0, R3, 0x80000000, R6, 0x48, !PT ;  /* 0x8000000003007812 */ /* 0x000fc800078e4806 */
[----:B------:R-:W-:Y:S01]  /*0d80*/  LOP3.LUT R0, R0, 0x7f800000, RZ, 0xfc, !PT ;  /* 0x7f80000000007812 */ /* 0x000fe200078efcff */
[----:B------:R-:W-:Y:S06]  /*0d90*/  BRA `(.L_x_182) ;  /* 0x0000000000147947 */ /* 0x000fec0003800000 */
.L_x_176:
[----:B------:R-:W-:Y:S01]  /*0da0*/  LOP3.LUT R0, R3, 0x80000000, R6, 0x48, !PT ;  /* 0x8000000003007812 */ /* 0x000fe200078e4806 */
[----:B------:R-:W-:Y:S06]  /*0db0*/  BRA `(.L_x_182) ;  /* 0x00000000000c7947 */ /* 0x000fec0003800000 */
.L_x_175:
[----:B------:R-:W0:Y:S01]  /*0dc0*/  MUFU.RSQ R0, -QNAN ;  /* 0xffc0000000007908 */ /* 0x000e220000001400 */
[----:B------:R-:W-:Y:S05]  /*0dd0*/  BRA `(.L_x_182) ;  /* 0x0000000000047947 */ /* 0x000fea0003800000 */
.L_x_174:
[----:B------:R-:W-:-:S07]  /*0de0*/  FADD.FTZ R0, R0, R3 ;  /* 0x0000000300007221 */ /* 0x000fce0000010000 */
.L_x_182:
[----:B------:R-:W-:Y:S05]  /*0df0*/  BSYNC.RECONVERGENT B1 ;  /* 0x0000000000017941 */ /* 0x000fea0003800200 */
.L_x_172:
[----:B------:R-:W-:-:S04]  /*0e00*/  IMAD.MOV.U32 R3, RZ, RZ, 0x0 ;  /* 0x00000000ff037424 */ /* 0x000fc800078e00ff */
[----:B0-----:R-:W-:Y:S05]  /*0e10*/  RET.REL.NODEC R2 `(_Z16normalize_kerneliPfS_S_iii) ;  /* 0xfffffff002787950 */ /* 0x001fea0003c3ffff */
.L_x_183:
        /* <DEDUP_REMOVED lines=14> */
.L_x_211:


//--------------------- .text._Z17im2col_gpu_kerneliPKfiiiiiiiPf --------------------------
	.section	.text._Z17im2col_gpu_kerneliPKfiiiiiiiPf,"ax",@progbits
	.align	128
        .global         _Z17im2col_gpu_kerneliPKfiiiiiiiPf
        .type           _Z17im2col_gpu_kerneliPKfiiiiiiiPf,@function
        .size           _Z17im2col_gpu_kerneliPKfiiiiiiiPf,(.L_x_220 - _Z17im2col_gpu_kerneliPKfiiiiiiiPf)
        .other          _Z17im2col_gpu_kerneliPKfiiiiiiiPf,@"STO_CUDA_ENTRY STV_DEFAULT"
_Z17im2col_gpu_kerneliPKfiiiiiiiPf:
.text._Z17im2col_gpu_kerneliPKfiiiiiiiPf:
        /* <DEDUP_REMOVED lines=8> */
[----:B------:R-:W0:Y:S02]  /*0080*/  LDC R5, c[0x0][0x398] ;  /* 0x0000e600ff057b82 */ /* 0x000e240000000800 */
[----:B0-----:R-:W-:-:S13]  /*0090*/  ISETP.GE.AND P0, PT, R5, 0x1, PT ;  /* 0x000000010500780c */ /* 0x001fda0003f06270 */
[----:B------:R-:W-:Y:S05]  /*00a0*/  @!P0 EXIT ;  /* 0x000000000000894d */ /* 0x000fea0003800000 */
[----:B------:R-:W0:Y:S01]  /*00b0*/  LDC R7, c[0x0][0x3a8] ;  /* 0x0000ea00ff077b82 */ /* 0x000e220000000800 */
[----:B------:R-:W1:Y:S01]  /*00c0*/  LDCU UR4, c[0x0][0x3a4] ;  /* 0x00007480ff0477ac */ /* 0x000e620008000800 */
[C---:B------:R-:W-:Y:S01]  /*00d0*/  IMAD R6, R5.reuse, R5, RZ ;  /* 0x0000000505067224 */ /* 0x040fe200078e02ff */
[C---:B------:R-:W-:Y:S02]  /*00e0*/  LOP3.LUT R3, R5.reuse, 0x7, RZ, 0xc0, !PT ;  /* 0x0000000705037812 */ /* 0x040fe400078ec0ff */
[C---:B------:R-:W-:Y:S01]  /*00f0*/  LOP3.LUT R4, R5.reuse, 0x3, RZ, 0xc0, !PT ;  /* 0x0000000305047812 */ /* 0x040fe200078ec0ff */
[----:B------:R-:W2:Y:S01]  /*0100*/  LDCU.64 UR6, c[0x0][0x358] ;  /* 0x00006b00ff0677ac */ /* 0x000ea20008000a00 */
[----:B------:R-:W-:Y:S01]  /*0110*/  LOP3.LUT R5, R5, 0x7ffffff8, RZ, 0xc0, !PT ;  /* 0x7ffffff805057812 */ /* 0x000fe200078ec0ff */
[----:B------:R-:W3:Y:S01]  /*0120*/  LDCU UR12, c[0x0][0x394] ;  /* 0x00007280ff0c77ac */ /* 0x000ee20008000800 */
[----:B------:R-:W4:Y:S01]  /*0130*/  LDCU.64 UR10, c[0x0][0x388] ;  /* 0x00007100ff0a77ac */ /* 0x000f220008000a00 */
[----:B-1----:R-:W-:-:S02]  /*0140*/  IMAD R6, R6, UR4, RZ ;  /* 0x0000000406067c24 */ /* 0x002fc4000f8e02ff */
[----:B0-234-:R-:W-:-:S07]  /*0150*/  IMAD R7, R7, UR4, RZ ;  /* 0x0000000407077c24 */ /* 0x01dfce000f8e02ff */
.L_x_196:
[----:B0-----:R-:W0:Y:S01]  /*0160*/  LDC R11, c[0x0][0x3a8] ;  /* 0x0000ea00ff0b7b82 */ /* 0x001e220000000800 */
[----:B-1----:R-:W-:Y:S01]  /*0170*/  IABS R14, R2 ;  /* 0x00000002000e7213 */ /* 0x002fe20000000000 */
[----:B------:R-:W1:Y:S01]  /*0180*/  LDCU UR4, c[0x0][0x3a0] ;  /* 0x00007400ff0477ac */ /* 0x000e620008000800 */
[----:B--2---:R-:W2:Y:S05]  /*0190*/  LDCU.64 UR8, c[0x0][0x390] ;  /* 0x00007200ff0877ac */ /* 0x004eaa0008000a00 */
[----:B---3--:R-:W3:Y:S08]  /*01a0*/  LDC R0, c[0x0][0x3a4] ;  /* 0x0000e900ff007b82 */ /* 0x008ef00000000800 */
[----:B------:R-:W1:Y:S01]  /*01b0*/  LDC R15, c[0x0][0x39c] ;  /* 0x0000e700ff0f7b82 */ /* 0x000e620000000800 */
[----:B0-----:R-:W-:-:S07]  /*01c0*/  IABS R12, R11 ;  /* 0x0000000b000c7213 */ /* 0x001fce0000000000 */
[----:B------:R-:W0:Y:S01]  /*01d0*/  LDC.64 R16, c[0x0][0x3b0] ;  /* 0x0000ec00ff107b82 */ /* 0x000e220000000a00 */
[----:B------:R-:W4:Y:S08]  /*01e0*/  I2F.RP R10, R12 ;  /* 0x0000000c000a7306 */ /* 0x000f300000209400 */
[----:B----4-:R-:W4:Y:S02]  /*01f0*/  MUFU.RCP R10, R10 ;  /* 0x0000000a000a7308 */ /* 0x010f240000001000 */
[----:B----4-:R-:W-:Y:S01]  /*0200*/  VIADD R8, R10, 0xffffffe ;  /* 0x0ffffffe0a087836 */ /* 0x010fe20000000000 */
[----:B---3--:R-:W-:-:S05]  /*0210*/  IABS R10, R0 ;  /* 0x00000000000a7213 */ /* 0x008fca0000000000 */
[----:B------:R3:W4:Y:S02]  /*0220*/  F2I.FTZ.U32.TRUNC.NTZ R9, R8 ;  /* 0x0000000800097305 */ /* 0x000724000021f000 */
[----:B---3--:R-:W-:Y:S02]  /*0230*/  IMAD.MOV.U32 R8, RZ, RZ, RZ ;  /* 0x000000ffff087224 */ /* 0x008fe400078e00ff */
[----:B----4-:R-:W-:-:S04]  /*0240*/  IMAD.MOV R13, RZ, RZ, -R9 ;  /* 0x000000ffff0d7224 */ /* 0x010fc800078e0a09 */
[----:B------:R-:W-:-:S04]  /*0250*/  IMAD R13, R13, R12, RZ ;  /* 0x0000000c0d0d7224 */ /* 0x000fc800078e02ff */
[----:B------:R-:W-:Y:S02]  /*0260*/  IMAD.HI.U32 R9, R9, R13, R8 ;  /* 0x0000000d09097227 */ /* 0x000fe400078e0008 */
[----:B------:R-:W3:Y:S04]  /*0270*/  I2F.RP R13, R10 ;  /* 0x0000000a000d7306 */ /* 0x000ee80000209400 */
[----:B------:R-:W-:-:S04]  /*0280*/  IMAD.HI.U32 R8, R9, R14, RZ ;  /* 0x0000000e09087227 */ /* 0x000fc800078e00ff */
[----:B------:R-:W-:-:S04]  /*0290*/  IMAD.MOV R9, RZ, RZ, -R8 ;  /* 0x000000ffff097224 */ /* 0x000fc800078e0a08 */
[C---:B------:R-:W-:Y:S01]  /*02a0*/  IMAD R9, R12.reuse, R9, R14 ;  /* 0x000000090c097224 */ /* 0x040fe200078e020e */
[----:B---3--:R-:W3:Y:S04]  /*02b0*/  MUFU.RCP R13, R13 ;  /* 0x0000000d000d7308 */ /* 0x008ee80000001000 */
[----:B------:R-:W-:-:S13]  /*02c0*/  ISETP.GT.U32.AND P1, PT, R12, R9, PT ;  /* 0x000000090c00720c */ /* 0x000fda0003f24070 */
[----:B------:R-:W-:Y:S02]  /*02d0*/  @!P1 IMAD.IADD R9, R9, 0x1, -R12 ;  /* 0x0000000109099824 */ /* 0x000fe400078e0a0c */
[----:B---3--:R-:W-:Y:S02]  /*02e0*/  VIADD R14, R13, 0xffffffe ;  /* 0x0ffffffe0d0e7836 */ /* 0x008fe40000000000 */
[----:B------:R-:W-:Y:S01]  /*02f0*/  @!P1 VIADD R8, R8, 0x1 ;  /* 0x0000000108089836 */ /* 0x000fe20000000000 */
[----:B------:R-:W-:Y:S02]  /*0300*/  ISETP.GE.U32.AND P0, PT, R9, R12, PT ;  /* 0x0000000c0900720c */ /* 0x000fe40003f06070 */
[----:B------:R-:W-:Y:S01]  /*0310*/  LOP3.LUT R12, R2, R11, RZ, 0x3c, !PT ;  /* 0x0000000b020c7212 */ /* 0x000fe200078e3cff */
[----:B------:R-:W3:Y:S01]  /*0320*/  F2I.FTZ.U32.TRUNC.NTZ R9, R14 ;  /* 0x0000000e00097305 */ /* 0x000ee2000021f000 */
[----:B------:R-:W-:Y:S02]  /*0330*/  ISETP.NE.AND P1, PT, R11, RZ, PT ;  /* 0x000000ff0b00720c */ /* 0x000fe40003f25270 */
[----:B------:R-:W-:-:S07]  /*0340*/  ISETP.GE.AND P2, PT, R12, RZ, PT ;  /* 0x000000ff0c00720c */ /* 0x000fce0003f46270 */
[----:B------:R-:W-:-:S04]  /*0350*/  @P0 VIADD R8, R8, 0x1 ;  /* 0x0000000108080836 */ /* 0x000fc80000000000 */
[----:B------:R-:W-:Y:S02]  /*0360*/  IMAD.MOV.U32 R19, RZ, RZ, R8 ;  /* 0x000000ffff137224 */ /* 0x000fe400078e0008 */
[----:B---3--:R-:W-:Y:S02]  /*0370*/  IMAD.MOV R13, RZ, RZ, -R9 ;  /* 0x000000ffff0d7224 */ /* 0x008fe400078e0a09 */
[----:B------:R-:W-:Y:S01]  /*0380*/  @!P2 IMAD.MOV R19, RZ, RZ, -R19 ;  /* 0x000000ffff13a224 */ /* 0x000fe200078e0a13 */
[----:B------:R-:W-:Y:S01]  /*0390*/  @!P1 LOP3.LUT R19, RZ, R11, RZ, 0x33, !PT ;  /* 0x0000000bff139212 */ /* 0x000fe200078e33ff */
[----:B------:R-:W-:Y:S02]  /*03a0*/  IMAD R13, R13, R10, RZ ;  /* 0x0000000a0d0d7224 */ /* 0x000fe400078e02ff */
[----:B------:R-:W-:Y:S01]  /*03b0*/  IMAD.MOV.U32 R8, RZ, RZ, RZ ;  /* 0x000000ffff087224 */ /* 0x000fe200078e00ff */
[----:B------:R-:W-:-:S03]  /*03c0*/  IABS R12, R19 ;  /* 0x00000013000c7213 */ /* 0x000fc60000000000 */
[----:B------:R-:W-:-:S04]  /*03d0*/  IMAD.HI.U32 R8, R9, R13, R8 ;  /* 0x0000000d09087227 */ /* 0x000fc800078e0008 */
[----:B------:R-:W-:-:S04]  /*03e0*/  IMAD.MOV.U32 R9, RZ, RZ, R12 ;  /* 0x000000ffff097224 */ /* 0x000fc800078e000c */
[----:B------:R-:W-:-:S04]  /*03f0*/  IMAD.HI.U32 R8, R8, R9, RZ ;  /* 0x0000000908087227 */ /* 0x000fc800078e00ff */
[----:B------:R-:W-:-:S04]  /*0400*/  IMAD.MOV R12, RZ, RZ, -R8 ;  /* 0x000000ffff0c7224 */ /* 0x000fc800078e0a08 */
        /* <DEDUP_REMOVED lines=15> */
[----:B------:R-:W-:Y:S02]  /*0500*/  IMAD R0, R0, R9, R19 ;  /* 0x0000000900007224 */ /* 0x000fe400078e0213 */
[--C-:B-1----:R-:W-:Y:S02]  /*0510*/  IMAD R9, R12, UR4, -R15.reuse ;  /* 0x000000040c097c24 */ /* 0x102fe4000f8e0a0f */
[----:B------:R-:W-:Y:S02]  /*0520*/  IMAD R8, R0, UR4, -R15 ;  /* 0x0000000400087c24 */ /* 0x000fe4000f8e0a0f */
[----:B------:R-:W-:Y:S02]  /*0530*/  IMAD R0, R6, R13, R0 ;  /* 0x0000000d06007224 */ /* 0x000fe400078e0200 */
[----:B--2---:R-:W-:Y:S02]  /*0540*/  IMAD R10, R13, UR8, R8 ;  /* 0x000000080d0a7c24 */ /* 0x004fe4000f8e0208 */
[----:B------:R-:W-:-:S02]  /*0550*/  IMAD R13, R0, R11, R12 ;  /* 0x0000000b000d7224 */ /* 0x000fc400078e020c */
[----:B------:R-:W-:Y:S02]  /*0560*/  IMAD R10, R10, UR9, R9 ;  /* 0x000000090a0a7c24 */ /* 0x000fe4000f8e0209 */
[----:B------:R-:W-:Y:S02]  /*0570*/  IMAD.MOV.U32 R11, RZ, RZ, RZ ;  /* 0x000000ffff0b7224 */ /* 0x000fe400078e00ff */
[----:B0-----:R-:W-:Y:S01]  /*0580*/  IMAD.WIDE R16, R13, 0x4, R16 ;  /* 0x000000040d107825 */ /* 0x001fe200078e0210 */
[----:B------:R-:W-:-:S07]  /*0590*/  SHF.R.S32.HI R12, RZ, 0x1f, R10 ;  /* 0x0000001fff0c7819 */ /* 0x000fce000001140a */
.L_x_195:
[----:B0-----:R-:W0:Y:S01]  /*05a0*/  LDCU UR4, c[0x0][0x398] ;  /* 0x00007300ff0477ac */ /* 0x001e220008000800 */
[----:B------:R-:W-:Y:S02]  /*05b0*/  IMAD.IADD R13, R8, 0x1, R11 ;  /* 0x00000001080d7824 */ /* 0x000fe400078e020b */
[----:B------:R-:W-:Y:S01]  /*05c0*/  IMAD.MOV.U32 R20, RZ, RZ, RZ ;  /* 0x000000ffff147224 */ /* 0x000fe200078e00ff */
[----:B-1----:R-:W1:Y:S01]  /*05d0*/  LDCU UR5, c[0x0][0x394] ;  /* 0x00007280ff0577ac */ /* 0x002e620008000800 */
[----:B0-----:R-:W-:Y:S01]  /*05e0*/  UISETP.GE.U32.AND UP0, UPT, UR4, 0x8, UPT ;  /* 0x000000080400788c */ /* 0x001fe2000bf06070 */
[----:B-1----:R-:W-:-:S04]  /*05f0*/  IMAD.U32 R0, RZ, RZ, UR5 ;  /* 0x00000005ff007e24 */ /* 0x002fc8000f8e00ff */
[C---:B------:R-:W-:Y:S02]  /*0600*/  IMAD R21, R11.reuse, R0, RZ ;  /* 0x000000000b157224 */ /* 0x040fe400078e02ff */
[----:B------:R-:W-:-:S05]  /*0610*/  VIADD R11, R11, 0x1 ;  /* 0x000000010b0b7836 */ /* 0x000fca0000000000 */
[----:B------:R-:W-:Y:S01]  /*0620*/  ISETP.NE.AND P2, PT, R11, UR4, PT ;  /* 0x000000040b007c0c */ /* 0x000fe2000bf45270 */
[----:B--23--:R-:W-:-:S12]  /*0630*/  BRA.U !UP0, `(.L_x_184) ;  /* 0x0000000508487547 */ /* 0x00cfd8000b800000 */
[----:B------:R-:W0:Y:S01]  /*0640*/  LDCU UR4, c[0x0][0x390] ;  /* 0x00007200ff0477ac */ /* 0x000e220008000800 */
[----:B------:R-:W-:Y:S01]  /*0650*/  IMAD.MOV.U32 R20, RZ, RZ, RZ ;  /* 0x000000ffff147224 */ /* 0x000fe200078e00ff */
[----:B0-----:R-:W-:-:S13]  /*0660*/  ISETP.GE.AND P1, PT, R13, UR4, PT ;  /* 0x000000040d007c0c */ /* 0x001fda000bf26270 */
.L_x_185:
[----:B-1----:R-:W-:Y:S02]  /*0670*/  IMAD.IADD R22, R9, 0x1, R20 ;  /* 0x0000000109167824 */ /* 0x002fe400078e0214 */
[----:B------:R-:W-:Y:S02]  /*0680*/  IMAD.U32 R0, RZ, RZ, UR12 ;  /* 0x0000000cff007e24 */ /* 0x000fe4000f8e00ff */
[----:B------:R-:W-:Y:S01]  /*0690*/  IMAD.MOV.U32 R23, RZ, RZ, RZ ;  /* 0x000000ffff177224 */ /* 0x000fe200078e00ff */
[----:B------:R-:W-:Y:S02]  /*06a0*/  LOP3.LUT R14, R13, R22, RZ, 0xfc, !PT ;  /* 0x000000160d0e7212 */ /* 0x000fe400078efcff */
[----:B------:R-:W-:-:S04]  /*06b0*/  ISETP.GE.OR P0, PT, R22, R0, P1 ;  /* 0x000000001600720c */ /* 0x000fc80000f06670 */
[----:B------:R-:W-:-:S13]  /*06c0*/  ISETP.LT.OR P0, PT, R14, RZ, P0 ;  /* 0x000000ff0e00720c */ /* 0x000fda0000701670 */
[----:B------:R-:W-:-:S05]  /*06d0*/  @!P0 IMAD.IADD R15, R21, 0x1, R20 ;  /* 0x00000001150f8824 */ /* 0x000fca00078e0214 */
[----:B------:R-:W-:-:S04]  /*06e0*/  @!P0 IADD3 R14, P3, PT, R10, R15, RZ ;  /* 0x0000000f0a0e8210 */ /* 0x000fc80007f7e0ff */
[----:B------:R-:W-:Y:S02]  /*06f0*/  @!P0 LEA.HI.X.SX32 R15, R15, R12, 0x1, P3 ;  /* 0x0000000c0f0f8211 */ /* 0x000fe400018f0eff */
[----:B------:R-:W-:-:S04]  /*0700*/  @!P0 LEA R18, P3, R14, UR10, 0x2 ;  /* 0x0000000a0e128c11 */ /* 0x000fc8000f8610ff */
[----:B------:R-:W-:-:S05]  /*0710*/  @!P0 LEA.HI.X R19, R14, UR11, R15, 0x2, P3 ;  /* 0x0000000b0e138c11 */ /* 0x000fca00098f140f */
[----:B------:R-:W2:Y:S01]  /*0720*/  @!P0 LDG.E R23, desc[UR6][R18.64] ;  /* 0x0000000612178981 */ /* 0x000ea2000c1e1900 */
[----:B------:R-:W-:Y:S01]  /*0730*/  VIADD R14, R22, 0x1 ;  /* 0x00000001160e7836 */ /* 0x000fe20000000000 */
[--C-:B------:R-:W-:Y:S02]  /*0740*/  SHF.R.S32.HI R15, RZ, 0x1f, R21.reuse ;  /* 0x0000001fff0f7819 */ /* 0x100fe40000011415 */
[----:B------:R-:W-:Y:S02]  /*0750*/  SHF.R.S32.HI R24, RZ, 0x1f, R20 ;  /* 0x0000001fff187819 */ /* 0x000fe40000011414 */
[----:B------:R-:W-:Y:S02]  /*0760*/  ISETP.GE.OR P0, PT, R14, R0, P1 ;  /* 0x000000000e00720c */ /* 0x000fe40000f06670 */
[----:B------:R-:W-:Y:S02]  /*0770*/  LOP3.LUT R14, R13, R14, RZ, 0xfc, !PT ;  /* 0x0000000e0d0e7212 */ /* 0x000fe400078efcff */
[----:B------:R-:W-:-:S02]  /*0780*/  IADD3 R25, P3, P4, R10, R20, R21 ;  /* 0x000000140a197210 */ /* 0x000fc40007c7e015 */
[----:B------:R-:W-:Y:S02]  /*0790*/  ISETP.LT.OR P0, PT, R14, RZ, P0 ;  /* 0x000000ff0e00720c */ /* 0x000fe40000701670 */
[----:B------:R-:W-:Y:S02]  /*07a0*/  IADD3.X R24, PT, PT, R12, R24, R15, P3, P4 ;  /* 0x000000180c187210 */ /* 0x000fe40001fe840f */
[----:B------:R-:W-:-:S04]  /*07b0*/  LEA R14, P3, R25, UR10, 0x2 ;  /* 0x0000000a190e7c11 */ /* 0x000fc8000f8610ff */
[----:B------:R-:W-:Y:S01]  /*07c0*/  LEA.HI.X R15, R25, UR11, R24, 0x2, P3 ;  /* 0x0000000b190f7c11 */ /* 0x000fe200098f1418 */
[----:B------:R-:W-:Y:S01]  /*07d0*/  IMAD.MOV.U32 R25, RZ, RZ, RZ ;  /* 0x000000ffff197224 */ /* 0x000fe200078e00ff */
[----:B--2---:R0:W-:Y:S05]  /*07e0*/  STG.E desc[UR6][R16.64], R23 ;  /* 0x0000001710007986 */ /* 0x0041ea000c101906 */
[----:B------:R-:W2:Y:S01]  /*07f0*/  @!P0 LDG.E R25, desc[UR6][R14.64+0x4] ;  /* 0x000004060e198981 */ /* 0x000ea2000c1e1900 */
[----:B------:R-:W-:Y:S02]  /*0800*/  VIADD R18, R22, 0x2 ;  /* 0x0000000216127836 */ /* 0x000fe40000000000 */
[----:B------:R-:W-:-:S03]  /*0810*/  IMAD.MOV.U32 R27, RZ, RZ, RZ ;  /* 0x000000ffff1b7224 */ /* 0x000fc600078e00ff */
[----:B------:R-:W-:Y:S02]  /*0820*/  ISETP.GE.OR P0, PT, R18, R0, P1 ;  /* 0x000000001200720c */ /* 0x000fe40000f06670 */
[----:B------:R-:W-:-:S04]  /*0830*/  LOP3.LUT R18, R13, R18, RZ, 0xfc, !PT ;  /* 0x000000120d127212 */ /* 0x000fc800078efcff */
[----:B------:R-:W-:Y:S01]  /*0840*/  ISETP.LT.OR P0, PT, R18, RZ, P0 ;  /* 0x000000ff1200720c */ /* 0x000fe20000701670 */
[----:B------:R-:W-:-:S04]  /*0850*/  IMAD.WIDE R18, R7, 0x4, R16 ;  /* 0x0000000407127825 */ /* 0x000fc800078e0210 */
[----:B------:R-:W-:Y:S01]  /*0860*/  VIADD R24, R22, 0x3 ;  /* 0x0000000316187836 */ /* 0x000fe20000000000 */
[----:B--2---:R1:W-:Y:S07]  /*0870*/  STG.E desc[UR6][R18.64], R25 ;  /* 0x0000001912007986 */ /* 0x0043ee000c101906 */
[----:B------:R-:W2:Y:S01]  /*0880*/  @!P0 LDG.E R27, desc[UR6][R14.64+0x8] ;  /* 0x000008060e1b8981 */ /* 0x000ea2000c1e1900 */
[----:B------:R-:W-:Y:S01]  /*0890*/  ISETP.GE.OR P0, PT, R24, R0, P1 ;  /* 0x000000001800720c */ /* 0x000fe20000f06670 */
[----:B0-----:R-:W-:Y:S01]  /*08a0*/  IMAD.WIDE R16, R7, 0x4, R18 ;  /* 0x0000000407107825 */ /* 0x001fe200078e0212 */
[----:B------:R-:W-:-:S03]  /*08b0*/  LOP3.LUT R24, R13, R24, RZ, 0xfc, !PT ;  /* 0x000000180d187212 */ /* 0x000fc600078efcff */
[----:B------:R-:W-:Y:S01]  /*08c0*/  IMAD.MOV.U32 R23, RZ, RZ, RZ ;  /* 0x000000ffff177224 */ /* 0x000fe200078e00ff */
[----:B------:R-:W-:Y:S01]  /*08d0*/  ISETP.LT.OR P0, PT, R24, RZ, P0 ;  /* 0x000000ff1800720c */ /* 0x000fe20000701670 */
[----:B------:R-:W-:Y:S01]  /*08e0*/  VIADD R24, R22, 0x4 ;  /* 0x0000000416187836 */ /* 0x000fe20000000000 */
[----:B--2---:R0:W-:Y:S11]  /*08f0*/  STG.E desc[UR6][R16.64], R27 ;  /* 0x0000001b10007986 */ /* 0x0041f6000c101906 */
[----:B------:R-:W2:Y:S01]  /*0900*/  @!P0 LDG.E R23, desc[UR6][R14.64+0xc] ;  /* 0x00000c060e178981 */ /* 0x000ea2000c1e1900 */
[----:B------:R-:W-:Y:S01]  /*0910*/  ISETP.GE.OR P0, PT, R24, R0, P1 ;  /* 0x000000001800720c */ /* 0x000fe20000f06670 */
[----:B-1----:R-:W-:Y:S01]  /*0920*/  IMAD.WIDE R18, R7, 0x4, R16 ;  /* 0x0000000407127825 */ /* 0x002fe200078e0210 */
[----:B------:R-:W-:-:S03]  /*0930*/  LOP3.LUT R24, R13, R24, RZ, 0xfc, !PT ;  /* 0x000000180d187212 */ /* 0x000fc600078efcff */
[----:B------:R-:W-:Y:S01]  /*0940*/  IMAD.MOV.U32 R25, RZ, RZ, RZ ;  /* 0x000000ffff197224 */ /* 0x000fe200078e00ff */
[----:B------:R-:W-:Y:S01]  /*0950*/  ISETP.LT.OR P0, PT, R24, RZ, P0 ;  /* 0x000000ff1800720c */ /* 0x000fe20000701670 */
[----:B------:R-:W-:Y:S01]  /*0960*/  VIADD R24, R22, 0x5 ;  /* 0x0000000516187836 */ /* 0x000fe20000000000 */
[----:B--2---:R1:W-:Y:S11]  /*0970*/  STG.E desc[UR6][R18.64], R23 ;  /* 0x0000001712007986 */ /* 0x0043f6000c101906 */
[----:B------:R-:W2:Y:S01]  /*0980*/  @!P0 LDG.E R25, desc[UR6][R14.64+0x10] ;  /* 0x000010060e198981 */ /* 0x000ea2000c1e1900 */
[----:B------:R-:W-:Y:S01]  /*0990*/  ISETP.GE.OR P0, PT, R24, R0, P1 ;  /* 0x000000001800720c */ /* 0x000fe20000f06670 */
[----:B0-----:R-:W-:Y:S01]  /*09a0*/  IMAD.WIDE R16, R7, 0x4, R18 ;  /* 0x0000000407107825 */ /* 0x001fe200078e0212 */
[----:B------:R-:W-:-:S02]  /*09b0*/  LOP3.LUT R24, R13, R24, RZ, 0xfc, !PT ;  /* 0x000000180d187212 */ /* 0x000fc400078efcff */
[----:B------:R-:W-:Y:S02]  /*09c0*/  CS2R R26, SRZ ;  /* 0x00000000001a7805 */ /* 0x000fe4000001ff00 */
        /* <DEDUP_REMOVED lines=12> */
[----:B------:R-:W-:-:S02]  /*0a90*/  ISETP.GE.OR P0, PT, R22, R0, P1 ;  /* 0x000000001600720c */ /* 0x000fc40000f06670 */
[----:B------:R-:W-:-:S04]  /*0aa0*/  LOP3.LUT R22, R13, R22, RZ, 0xfc, !PT ;  /* 0x000000160d167212 */ /* 0x000fc800078efcff */
[----:B------:R-:W-:Y:S01]  /*0ab0*/  ISETP.LT.OR P0, PT, R22, RZ, P0 ;  /* 0x000000ff1600720c */ /* 0x000fe20000701670 */
[----:B------:R-:W-:-:S05]  /*0ac0*/  IMAD.WIDE R22, R7, 0x4, R18 ;  /* 0x0000000407167825 */ /* 0x000fca00078e0212 */
[----:B--2---:R1:W-:Y:S07]  /*0ad0*/  STG.E desc[UR6][R22.64], R29 ;  /* 0x0000001d16007986 */ /* 0x0043ee000c101906 */
[----:B------:R-:W2:Y:S01]  /*0ae0*/  @!P0 LDG.E R26, desc[UR6][R14.64+0x1c] ;  /* 0x00001c060e1a8981 */ /* 0x000ea2000c1e1900 */
[----:B0-----:R-:W-:-:S04]  /*0af0*/  IMAD.WIDE R24, R7, 0x4, R22 ;  /* 0x0000000407187825 */ /* 0x001fc800078e0216 */
[----:B------:R-:W-:Y:S02]  /*0b00*/  VIADD R20, R20, 0x8 ;  /* 0x0000000814147836 */ /* 0x000fe40000000000 */
[----:B------:R-:W-:-:S03]  /*0b10*/  IMAD.WIDE R16, R7, 0x4, R24 ;  /* 0x0000000407107825 */ /* 0x000fc600078e0218 */
[----:B------:R-:W-:Y:S01]  /*0b20*/  ISETP.NE.AND P0, PT, R20, R5, PT ;  /* 0x000000051400720c */ /* 0x000fe20003f05270 */
[----:B--2---:R1:W-:-:S12]  /*0b30*/  STG.E desc[UR6][R24.64], R26 ;  /* 0x0000001a18007986 */ /* 0x0043d8000c101906 */
[----:B------:R-:W-:Y:S05]  /*0b40*/  @P0 BRA `(.L_x_185) ;  /* 0xfffffff800c80947 */ /* 0x000fea000383ffff */
[----:B------:R-:W-:-:S07]  /*0b50*/  IMAD.MOV.U32 R20, RZ, RZ, R5 ;  /* 0x000000ffff147224 */ /* 0x000fce00078e0005 */
.L_x_184:
[----:B------:R-:W-:-:S13]  /*0b60*/  ISETP.NE.AND P0, PT, R3, RZ, PT ;  /* 0x000000ff0300720c */ /* 0x000fda0003f05270 */
[----:B------:R-:W-:Y:S05]  /*0b70*/  @!P0 BRA `(.L_x_186) ;  /* 0x0000000400c88947 */ /* 0x000fea0003800000 */
[----:B------:R-:W-:-:S05]  /*0b80*/  VIADD R14, R3, 0xffffffff ;  /* 0xffffffff030e7836 */ /* 0x000fca0000000000 */
[----:B------:R-:W-:-:S13]  /*0b90*/  ISETP.GE.U32.AND P0, PT, R14, 0x3, PT ;  /* 0x000000030e00780c */ /* 0x000fda0003f06070 */
[----:B------:R-:W-:Y:S05]  /*0ba0*/  @!P0 BRA `(.L_x_187) ;  /* 0x0000000000c48947 */ /* 0x000fea0003800000 */
[----:B------:R-:W0:Y:S01]  /*0bb0*/  LDCU UR4, c[0x0][0x390] ;  /* 0x00007200ff0477ac */ /* 0x000e220008000800 */
[----:B-1----:R-:W-:Y:S02]  /*0bc0*/  IMAD.IADD R24, R9, 0x1, R20 ;  /* 0x0000000109187824 */ /* 0x002fe400078e0214 */
[----:B------:R-:W-:-:S03]  /*0bd0*/  IMAD.MOV.U32 R25, RZ, RZ, RZ ;  /* 0x000000ffff197224 */ /* 0x000fc600078e00ff */
[C---:B------:R-:W-:Y:S02]  /*0be0*/  LOP3.LUT R14, R13.reuse, R24, RZ, 0xfc, !PT ;  /* 0x000000180d0e7212 */ /* 0x040fe400078efcff */
[----:B0-----:R-:W-:Y:S01]  /*0bf0*/  ISETP.GE.AND P0, PT, R13, UR4, PT ;  /* 0x000000040d007c0c */ /* 0x001fe2000bf06270 */
[----:B------:R-:W0:Y:S03]  /*0c00*/  LDCU.64 UR4, c[0x0][0x388] ;  /* 0x00007100ff0477ac */ /* 0x000e260008000a00 */
[----:B------:R-:W-:-:S04]  /*0c10*/  ISETP.GE.OR P1, PT, R24, R0, P0 ;  /* 0x000000001800720c */ /* 0x000fc80000726670 */
[----:B------:R-:W-:-:S13]  /*0c20*/  ISETP.LT.OR P1, PT, R14, RZ, P1 ;  /* 0x000000ff0e00720c */ /* 0x000fda0000f21670 */
[----:B------:R-:W-:-:S05]  /*0c30*/  @!P1 IMAD.IADD R15, R21, 0x1, R20 ;  /* 0x00000001150f9824 */ /* 0x000fca00078e0214 */
[----:B------:R-:W-:-:S04]  /*0c40*/  @!P1 IADD3 R14, P3, PT, R10, R15, RZ ;  /* 0x0000000f0a0e9210 */ /* 0x000fc80007f7e0ff */
[----:B------:R-:W-:Y:S02]  /*0c50*/  @!P1 LEA.HI.X.SX32 R15, R15, R12, 0x1, P3 ;  /* 0x0000000c0f0f9211 */ /* 0x000fe400018f0eff */
[----:B0-----:R-:W-:-:S04]  /*0c60*/  @!P1 LEA R18, P3, R14, UR4, 0x2 ;  /* 0x000000040e129c11 */ /* 0x001fc8000f8610ff */
[----:B------:R-:W-:-:S05]  /*0c70*/  @!P1 LEA.HI.X R19, R14, UR5, R15, 0x2, P3 ;  /* 0x000000050e139c11 */ /* 0x000fca00098f140f */
[----:B------:R0:W2:Y:S01]  /*0c80*/  @!P1 LDG.E R25, desc[UR6][R18.64] ;  /* 0x0000000612199981 */ /* 0x0000a2000c1e1900 */
[----:B------:R-:W-:Y:S01]  /*0c90*/  VIADD R14, R24, 0x1 ;  /* 0x00000001180e7836 */ /* 0x000fe20000000000 */
[--C-:B------:R-:W-:Y:S01]  /*0ca0*/  SHF.R.S32.HI R23, RZ, 0x1f, R21.reuse ;  /* 0x0000001fff177819 */ /* 0x100fe20000011415 */
[----:B------:R-:W-:Y:S01]  /*0cb0*/  IMAD.MOV.U32 R27, RZ, RZ, RZ ;  /* 0x000000ffff1b7224 */ /* 0x000fe200078e00ff */
[----:B------:R-:W-:Y:S02]  /*0cc0*/  IADD3 R15, P3, P4, R10, R20, R21 ;  /* 0x000000140a0f7210 */ /* 0x000fe40007c7e015 */
[----:B------:R-:W-:Y:S02]  /*0cd0*/  ISETP.GE.OR P1, PT, R14, R0, P0 ;  /* 0x000000000e00720c */ /* 0x000fe40000726670 */
[----:B------:R-:W-:Y:S02]  /*0ce0*/  LOP3.LUT R14, R13, R14, RZ, 0xfc, !PT ;  /* 0x0000000e0d0e7212 */ /* 0x000fe400078efcff */
[----:B------:R-:W-:-:S02]  /*0cf0*/  IADD3.X R22, PT, PT, R12, RZ, R23, P3, P4 ;  /* 0x000000ff0c167210 */ /* 0x000fc40001fe8417 */
[----:B------:R-:W-:Y:S02]  /*0d00*/  ISETP.LT.OR P1, PT, R14, RZ, P1 ;  /* 0x000000ff0e00720c */ /* 0x000fe40000f21670 */
[----:B------:R-:W-:-:S04]  /*0d10*/  LEA R14, P3, R15, UR4, 0x2 ;  /* 0x000000040f0e7c11 */ /* 0x000fc8000f8610ff */
[----:B------:R-:W-:Y:S01]  /*0d20*/  LEA.HI.X R15, R15, UR5, R22, 0x2, P3 ;  /* 0x000000050f0f7c11 */ /* 0x000fe200098f1416 */
[----:B0-----:R-:W-:Y:S01]  /*0d30*/  VIADD R18, R24, 0x2 ;  /* 0x0000000218127836 */ /* 0x001fe20000000000 */
[----:B--2---:R0:W-:Y:S05]  /*0d40*/  STG.E desc[UR6][R16.64], R25 ;  /* 0x0000001910007986 */ /* 0x0041ea000c101906 */
[----:B------:R-:W2:Y:S01]  /*0d50*/  @!P1 LDG.E R27, desc[UR6][R14.64+0x4] ;  /* 0x000004060e1b9981 */ /* 0x000ea2000c1e1900 */
[----:B------:R-:W-:Y:S01]  /*0d60*/  ISETP.GE.OR P1, PT, R18, R0, P0 ;  /* 0x000000001200720c */ /* 0x000fe20000726670 */
[----:B------:R-:W-:Y:S01]  /*0d70*/  IMAD.WIDE R22, R7, 0x4, R16 ;  /* 0x0000000407167825 */ /* 0x000fe200078e0210 */
[----:B------:R-:W-:-:S03]  /*0d80*/  LOP3.LUT R18, R13, R18, RZ, 0xfc, !PT ;  /* 0x000000120d127212 */ /* 0x000fc600078efcff */
[----:B------:R-:W-:Y:S01]  /*0d90*/  IMAD.MOV.U32 R29, RZ, RZ, RZ ;  /* 0x000000ffff1d7224 */ /* 0x000fe200078e00ff */
[----:B------:R-:W-:Y:S01]  /*0da0*/  ISETP.LT.OR P1, PT, R18, RZ, P1 ;  /* 0x000000ff1200720c */ /* 0x000fe20000f21670 */
[----:B--2---:R1:W-:-:S12]  /*0db0*/  STG.E desc[UR6][R22.64], R27 ;  /* 0x0000001b16007986 */ /* 0x0043d8000c101906 */
[----:B------:R-:W2:Y:S01]  /*0dc0*/  @!P1 LDG.E R29, desc[UR6][R14.64+0x8] ;  /* 0x000008060e1d9981 */ /* 0x000ea2000c1e1900 */
[----:B------:R-:W-:Y:S01]  /*0dd0*/  VIADD R24, R24, 0x3 ;  /* 0x0000000318187836 */ /* 0x000fe20000000000 */
[----:B------:R-:W-:Y:S01]  /*0de0*/  BSSY.RECONVERGENT B0, `(.L_x_188) ;  /* 0x000000a000007945 */ /* 0x000fe20003800200 */
[----:B0-----:R-:W-:-:S03]  /*0df0*/  IMAD.WIDE R16, R7, 0x4, R22 ;  /* 0x0000000407107825 */ /* 0x001fc600078e0216 */
[----:B------:R-:W-:Y:S01]  /*0e00*/  ISETP.GE.OR P0, PT, R24, R0, P0 ;  /* 0x000000001800720c */ /* 0x000fe20000706670 */
[----:B------:R-:W-:Y:S01]  /*0e10*/  IMAD.MOV.U32 R25, RZ, RZ, RZ ;  /* 0x000000ffff197224 */ /* 0x000fe200078e00ff */
[----:B------:R-:W-:Y:S01]  /*0e20*/  LOP3.LUT R24, R13, R24, RZ, 0xfc, !PT ;  /* 0x000000180d187212 */ /* 0x000fe200078efcff */
[----:B------:R-:W-:-:S03]  /*0e30*/  IMAD.WIDE R18, R7, 0x4, R16 ;  /* 0x0000000407127825 */ /* 0x000fc600078e0210 */
[----:B------:R-:W-:Y:S01]  /*0e40*/  ISETP.LT.OR P0, PT, R24, RZ, P0 ;  /* 0x000000ff1800720c */ /* 0x000fe20000701670 */
[----:B--2---:R1:W-:-:S12]  /*0e50*/  STG.E desc[UR6][R16.64], R29 ;  /* 0x0000001d10007986 */ /* 0x0043d8000c101906 */
[----:B------:R-:W-:Y:S05]  /*0e60*/  @P0 BRA `(.L_x_189) ;  /* 0x0000000000040947 */ /* 0x000fea0003800000 */
[----:B------:R0:W5:Y:S02]  /*0e70*/  LDG.E R25, desc[UR6][R14.64+0xc] ;  /* 0x00000c060e197981 */ /* 0x000164000c1e1900 */
.L_x_189:
[----:B------:R-:W-:Y:S05]  /*0e80*/  BSYNC.RECONVERGENT B0 ;  /* 0x0000000000007941 */ /* 0x000fea0003800200 */
.L_x_188:
[----:B-----5:R2:W-:Y:S01]  /*0e90*/  STG.E desc[UR6][R18.64], R25 ;  /* 0x0000001912007986 */ /* 0x0205e2000c101906 */
[----:B------:R-:W-:Y:S02]  /*0ea0*/  VIADD R20, R20, 0x4 ;  /* 0x0000000414147836 */ /* 0x000fe40000000000 */
[----:B-1----:R-:W-:-:S07]  /*0eb0*/  IMAD.WIDE R16, R7, 0x4, R18 ;  /* 0x0000000407107825 */ /* 0x002fce00078e0212 */
.L_x_187:
[----:B------:R-:W-:-:S13]  /*0ec0*/  ISETP.NE.AND P0, PT, R4, RZ, PT ;  /* 0x000000ff0400720c */ /* 0x000fda0003f05270 */
[----:B------:R-:W-:Y:S05]  /*0ed0*/  @!P0 BRA `(.L_x_186) ;  /* 0x0000000000f08947 */ /* 0x000fea0003800000 */
[----:B------:R-:W-:-:S13]  /*0ee0*/  ISETP.NE.AND P0, PT, R4, 0x1, PT ;  /* 0x000000010400780c */ /* 0x000fda0003f05270 */
[----:B------:R-:W-:Y:S05]  /*0ef0*/  @!P0 BRA `(.L_x_190) ;  /* 0x00000000008c8947 */ /* 0x000fea0003800000 */
[----:B------:R-:W3:Y:S01]  /*0f00*/  LDCU UR4, c[0x0][0x390] ;  /* 0x00007200ff0477ac */ /* 0x000ee20008000800 */
[----:B-12---:R-:W-:Y:S02]  /*0f10*/  IMAD.IADD R18, R9, 0x1, R20 ;  /* 0x0000000109127824 */ /* 0x006fe400078e0214 */
[----:B------:R-:W-:-:S03]  /*0f20*/  IMAD.MOV.U32 R23, RZ, RZ, RZ ;  /* 0x000000ffff177224 */ /* 0x000fc600078e00ff */
[C---:B0-----:R-:W-:Y:S02]  /*0f30*/  LOP3.LUT R14, R13.reuse, R18, RZ, 0xfc, !PT ;  /* 0x000000120d0e7212 */ /* 0x041fe400078efcff */
[----:B---3--:R-:W-:-:S04]  /*0f40*/  ISETP.GE.AND P0, PT, R13, UR4, PT ;  /* 0x000000040d007c0c */ /* 0x008fc8000bf06270 */
[----:B------:R-:W-:-:S04]  /*0f50*/  ISETP.GE.OR P1, PT, R18, R0, P0 ;  /* 0x000000001200720c */ /* 0x000fc80000726670 */
[----:B------:R-:W-:-:S13]  /*0f60*/  ISETP.LT.OR P1, PT, R14, RZ, P1 ;  /* 0x000000ff0e00720c */ /* 0x000fda0000f21670 */
[----:B------:R-:W0:Y:S01]  /*0f70*/  @!P1 LDC.64 R14, c[0x0][0x388] ;  /* 0x0000e200ff0e9b82 */ /* 0x000e220000000a00 */
[----:B------:R-:W-:-:S05]  /*0f80*/  @!P1 IMAD.IADD R19, R21, 0x1, R20 ;  /* 0x0000000115139824 */ /* 0x000fca00078e0214 */
[----:B------:R-:W-:-:S04]  /*0f90*/  @!P1 IADD3 R22, P3, PT, R10, R19, RZ ;  /* 0x000000130a169210 */ /* 0x000fc80007f7e0ff */
[----:B------:R-:W-:Y:S02]  /*0fa0*/  @!P1 LEA.HI.X.SX32 R19, R19, R12, 0x1, P3 ;  /* 0x0000000c13139211 */ /* 0x000fe400018f0eff */
[----:B0-----:R-:W-:-:S04]  /*0fb0*/  @!P1 LEA R14, P3, R22, R14, 0x2 ;  /* 0x0000000e160e9211 */ /* 0x001fc800078610ff */
[----:B------:R-:W-:-:S05]  /*0fc0*/  @!P1 LEA.HI.X R15, R22, R15, R19, 0x2, P3 ;  /* 0x0000000f160f9211 */ /* 0x000fca00018f1413 */
[----:B------:R-:W2:Y:S01]  /*0fd0*/  @!P1 LDG.E R23, desc[UR6][R14.64] ;  /* 0x000000060e179981 */ /* 0x000ea2000c1e1900 */
[----:B------:R-:W-:Y:S01]  /*0fe0*/  VIADD R18, R18, 0x1 ;  /* 0x0000000112127836 */ /* 0x000fe20000000000 */
[----:B------:R-:W-:Y:S01]  /*0ff0*/  BSSY.RECONVERGENT B0, `(.L_x_191) ;  /* 0x0000010000007945 */ /* 0x000fe20003800200 */
[----:B------:R-:W-:-:S03]  /*1000*/  IMAD.MOV.U32 R25, RZ, RZ, RZ ;  /* 0x000000ffff197224 */ /* 0x000fc600078e00ff */
[----:B------:R-:W-:Y:S02]  /*1010*/  ISETP.GE.OR P0, PT, R18, R0, P0 ;  /* 0x000000001200720c */ /* 0x000fe40000706670 */
[----:B------:R-:W-:-:S04]  /*1020*/  LOP3.LUT R18, R13, R18, RZ, 0xfc, !PT ;  /* 0x000000120d127212 */ /* 0x000fc800078efcff */
[----:B------:R-:W-:Y:S01]  /*1030*/  ISETP.LT.OR P0, PT, R18, RZ, P0 ;  /* 0x000000ff1200720c */ /* 0x000fe20000701670 */
[----:B------:R-:W-:Y:S01]  /*1040*/  IMAD.WIDE R18, R7, 0x4, R16 ;  /* 0x0000000407127825 */ /* 0x000fe200078e0210 */
[----:B--2---:R0:W-:Y:S11]  /*1050*/  STG.E desc[UR6][R16.64], R23 ;  /* 0x0000001710007986 */ /* 0x0041f6000c101906 */
[----:B------:R-:W-:Y:S05]  /*1060*/  @P0 BRA `(.L_x_192) ;  /* 0x0000000000200947 */ /* 0x000fea0003800000 */
[----:B------:R-:W1:Y:S01]  /*1070*/  LDCU.64 UR4, c[0x0][0x388] ;  /* 0x00007100ff0477ac */ /* 0x000e620008000a00 */
[--C-:B------:R-:W-:Y:S02]  /*1080*/  SHF.R.S32.HI R14, RZ, 0x1f, R21.reuse ;  /* 0x0000001fff0e7819 */ /* 0x100fe40000011415 */
[----:B------:R-:W-:Y:S02]  /*1090*/  SHF.R.S32.HI R15, RZ, 0x1f, R20 ;  /* 0x0000001fff0f7819 */ /* 0x000fe40000011414 */
[----:B0-----:R-:W-:-:S04]  /*10a0*/  IADD3 R16, P0, P1, R10, R20, R21 ;  /* 0x000000140a107210 */ /* 0x001fc8000791e015 */
[----:B------:R-:W-:Y:S02]  /*10b0*/  IADD3.X R15, PT, PT, R12, R15, R14, P0, P1 ;  /* 0x0000000f0c0f7210 */ /* 0x000fe400007e240e */
[----:B-1----:R-:W-:-:S04]  /*10c0*/  LEA R14, P0, R16, UR4, 0x2 ;  /* 0x00000004100e7c11 */ /* 0x002fc8000f8010ff */
[----:B------:R-:W-:-:S05]  /*10d0*/  LEA.HI.X R15, R16, UR5, R15, 0x2, P0 ;  /* 0x00000005100f7c11 */ /* 0x000fca00080f140f */
[----:B------:R1:W5:Y:S04]  /*10e0*/  LDG.E R25, desc[UR6][R14.64+0x4] ;  /* 0x000004060e197981 */ /* 0x000368000c1e1900 */
.L_x_192:
[----:B------:R-:W-:Y:S05]  /*10f0*/  BSYNC.RECONVERGENT B0 ;  /* 0x0000000000007941 */ /* 0x000fea0003800200 */
.L_x_191:
[----:B-----5:R3:W-:Y:S01]  /*1100*/  STG.E desc[UR6][R18.64], R25 ;  /* 0x0000001912007986 */ /* 0x0207e2000c101906 */
[----:B0-----:R-:W-:-:S04]  /*1110*/  IMAD.WIDE R16, R7, 0x4, R18 ;  /* 0x0000000407107825 */ /* 0x001fc800078e0212 */
[----:B------:R-:W-:-:S07]  /*1120*/  VIADD R20, R20, 0x2 ;  /* 0x0000000214147836 */ /* 0x000fce0000000000 */
.L_x_190:
[----:B------:R-:W4:Y:S02]  /*1130*/  LDCU UR4, c[0x0][0x398] ;  /* 0x00007300ff0477ac */ /* 0x000f240008000800 */
[----:B----4-:R-:W-:-:S04]  /*1140*/  ULOP3.LUT UR4, UR4, 0x1, URZ, 0xc0, !UPT ;  /* 0x0000000104047892 */ /* 0x010fc8000f8ec0ff */
[----:B------:R-:W-:-:S09]  /*1150*/  UISETP.NE.U32.AND UP0, UPT, UR4, 0x1, UPT ;  /* 0x000000010400788c */ /* 0x000fd2000bf05070 */
[----:B------:R-:W-:Y:S05]  /*1160*/  BRA.U UP0, `(.L_x_186) ;  /* 0x00000001004c7547 */ /* 0x000fea000b800000 */
[----:B------:R-:W4:Y:S01]  /*1170*/  LDCU UR4, c[0x0][0x390] ;  /* 0x00007200ff0477ac */ /* 0x000f220008000800 */
[----:B01----:R-:W-:Y:S01]  /*1180*/  IMAD.IADD R14, R9, 0x1, R20 ;  /* 0x00000001090e7824 */ /* 0x003fe200078e0214 */
[----:B------:R-:W-:Y:S01]  /*1190*/  BSSY.RECONVERGENT B0, `(.L_x_193) ;  /* 0x000000e000007945 */ /* 0x000fe20003800200 */
[----:B------:R-:W-:-:S03]  /*11a0*/  IMAD.MOV.U32 R15, RZ, RZ, RZ ;  /* 0x000000ffff0f7224 */ /* 0x000fc600078e00ff */
[----:B------:R-:W-:Y:S02]  /*11b0*/  ISETP.GE.AND P0, PT, R14, R0, PT ;  /* 0x000000000e00720c */ /* 0x000fe40003f06270 */
[C---:B------:R-:W-:Y:S02]  /*11c0*/  LOP3.LUT R14, R13.reuse, R14, RZ, 0xfc, !PT ;  /* 0x0000000e0d0e7212 */ /* 0x040fe400078efcff */
[----:B----4-:R-:W-:-:S04]  /*11d0*/  ISETP.GE.OR P0, PT, R13, UR4, P0 ;  /* 0x000000040d007c0c */ /* 0x010fc80008706670 */
[----:B------:R-:W-:-:S13]  /*11e0*/  ISETP.LT.OR P0, PT, R14, RZ, P0 ;  /* 0x000000ff0e00720c */ /* 0x000fda0000701670 */
[----:B------:R-:W-:Y:S05]  /*11f0*/  @P0 BRA `(.L_x_194) ;  /* 0x00000000001c0947 */ /* 0x000fea0003800000 */
[----:B------:R-:W0:Y:S01]  /*1200*/  LDCU.64 UR4, c[0x0][0x388] ;  /* 0x00007100ff0477ac */ /* 0x000e220008000a00 */
[----:B------:R-:W-:-:S05]  /*1210*/  IMAD.IADD R21, R21, 0x1, R20 ;  /* 0x0000000115157824 */ /* 0x000fca00078e0214 */
[----:B------:R-:W-:-:S04]  /*1220*/  IADD3 R0, P0, PT, R10, R21, RZ ;  /* 0x000000150a007210 */ /* 0x000fc80007f1e0ff */
[----:B------:R-:W-:Y:S02]  /*1230*/  LEA.HI.X.SX32 R21, R21, R12, 0x1, P0 ;  /* 0x0000000c15157211 */ /* 0x000fe400000f0eff */
[----:B0-----:R-:W-:-:S04]  /*1240*/  LEA R14, P0, R0, UR4, 0x2 ;  /* 0x00000004000e7c11 */ /* 0x001fc8000f8010ff */
[----:B------:R-:W-:-:S06]  /*1250*/  LEA.HI.X R15, R0, UR5, R21, 0x2, P0 ;  /* 0x00000005000f7c11 */ /* 0x000fcc00080f1415 */
[----:B------:R0:W5:Y:S03]  /*1260*/  LDG.E R15, desc[UR6][R14.64] ;  /* 0x000000060e0f7981 */ /* 0x000166000c1e1900 */
.L_x_194:
[----:B------:R-:W-:Y:S05]  /*1270*/  BSYNC.RECONVERGENT B0 ;  /* 0x0000000000007941 */ /* 0x000fea0003800200 */
.L_x_193:
[----:B-----5:R1:W-:Y:S02]  /*1280*/  STG.E desc[UR6][R16.64], R15 ;  /* 0x0000000f10007986 */ /* 0x0203e4000c101906 */
[----:B-1----:R-:W-:-:S07]  /*1290*/  IMAD.WIDE R16, R7, 0x4, R16 ;  /* 0x0000000407107825 */ /* 0x002fce00078e0210 */
.L_x_186:
[----:B------:R-:W-:Y:S05]  /*12a0*/  @P2 BRA `(.L_x_195) ;  /* 0xfffffff000bc2947 */ /* 0x000fea000383ffff */
[----:B------:R-:W4:Y:S01]  /*12b0*/  LDCU UR4, c[0x0][0x360] ;  /* 0x00006c00ff0477ac */ /* 0x000f220008000800 */
[----:B------:R-:W4:Y:S01]  /*12c0*/  LDC R9, c[0x0][0x370] ;  /* 0x0000dc00ff097b82 */ /* 0x000f220000000800 */
[----:B------:R-:W5:Y:S01]  /*12d0*/  LDCU UR5, c[0x0][0x380] ;  /* 0x00007000ff0577ac */ /* 0x000f620008000800 */
[----:B----4-:R-:W-:-:S05]  /*12e0*/  IMAD R2, R9, UR4, R2 ;  /* 0x0000000409027c24 */ /* 0x010fca000f8e0202 */
[----:B-----5:R-:W-:-:S13]  /*12f0*/  ISETP.GE.AND P0, PT, R2, UR5, PT ;  /* 0x0000000502007c0c */ /* 0x020fda000bf06270 */
[----:B------:R-:W-:Y:S05]  /*1300*/  @!P0 BRA `(.L_x_196) ;  /* 0xffffffec00948947 */ /* 0x000fea000383ffff */
[----:B------:R-:W-:Y:S05]  /*1310*/  EXIT ;  /* 0x000000000000794d */ /* 0x000fea0003800000 */
.L_x_197:
        /* <DEDUP_REMOVED lines=14> */
.L_x_220:


//--------------------- .text._Z11fill_kernelifPfi --------------------------
	.section	.text._Z11fill_kernelifPfi,"ax",@progbits
	.align	128
        .global         _Z11fill_kernelifPfi
        .type           _Z11fill_kernelifPfi,@function
        .size           _Z11fill_kernelifPfi,(.L_x_221 - _Z11fill_kernelifPfi)
        .other          _Z11fill_kernelifPfi,@"STO_CUDA_ENTRY STV_DEFAULT"
_Z11fill_kernelifPfi:
.text._Z11fill_kernelifPfi:
        /* <DEDUP_REMOVED lines=12> */
[----:B------:R-:W1:Y:S01]  /*00c0*/  LDCU UR6, c[0x0][0x390] ;  /* 0x00007200ff0677ac */ /* 0x000e620008000800 */
[----:B------:R-:W2:Y:S06]  /*00d0*/  LDCU.64 UR4, c[0x0][0x358] ;  /* 0x00006b00ff0477ac */ /* 0x000eac0008000a00 */
[----:B------:R-:W2:Y:S01]  /*00e0*/  LDC R7, c[0x0][0x384] ;  /* 0x0000e100ff077b82 */ /* 0x000ea20000000800 */
[----:B-1----:R-:W-:-:S04]  /*00f0*/  IMAD R5, R0, UR6, RZ ;  /* 0x0000000600057c24 */ /* 0x002fc8000f8e02ff */
[----:B0-----:R-:W-:-:S05]  /*0100*/  IMAD.WIDE R2, R5, 0x4, R2 ;  /* 0x0000000405027825 */ /* 0x001fca00078e0202 */
[----:B--2---:R-:W-:Y:S01]  /*0110*/  STG.E desc[UR4][R2.64], R7 ;  /* 0x0000000702007986 */ /* 0x004fe2000c101904 */
[----:B------:R-:W-:Y:S05]  /*0120*/  EXIT ;  /* 0x000000000000794d */ /* 0x000fea0003800000 */
.L_x_198:
        /* <DEDUP_REMOVED lines=13> */
.L_x_221:


//--------------------- .nv.shared.reserved.0     --------------------------
	.section	.nv.shared.reserved.0,"aw",@nobits
	.weak		__nv_reservedSMEM_offset_0_alias
	.size		__nv_reservedSMEM_offset_0_alias, 0, 64
	.other		__nv_reservedSMEM_offset_0_alias,@"STO_CUDA_RESERVED_SHARED STV_DEFAULT"
__nv_reservedSMEM_offset_0_alias:
	.zero		0
	.zero		64


//--------------------- .nv.constant0._Z14softmax_kernelPfiiiiiifS_ --------------------------
	.section	.nv.constant0._Z14softmax_kernelPfiiiiiifS_,"a",@progbits
	.sectionflags	@""
	.align	4
.nv.constant0._Z14softmax_kernelPfiiiiiifS_:
	.zero		944


//--------------------- .nv.constant0._Z12reorg_kerneliPfiiiiiiS_ --------------------------
	.section	.nv.constant0._Z12reorg_kerneliPfiiiiiiS_,"a",@progbits
	.sectionflags	@""
	.align	4
.nv.constant0._Z12reorg_kerneliPfiiiiiiS_:
	.zero		944


//--------------------- .nv.constant0._Z11copy_kerneliPfiiS_ii --------------------------
	.section	.nv.constant0._Z11copy_kerneliPfiiS_ii,"a",@progbits
	.sectionflags	@""
	.align	4
.nv.constant0._Z11copy_kerneliPfiiS_ii:
	.zero		936


//--------------------- .nv.constant0._Z28forward_maxpool_layer_kerneliiiiiiiPfS_ --------------------------
	.section	.nv.constant0._Z28forward_maxpool_layer_kerneliiiiiiiPfS_,"a",@progbits
	.sectionflags	@""
	.align	4
.nv.constant0._Z28forward_maxpool_layer_kerneliiiiiiiPfS_:
	.zero		944


//--------------------- .nv.constant0._Z21activate_array_kernelPfi10ACTIVATION --------------------------
	.section	.nv.constant0._Z21activate_array_kernelPfi10ACTIVATION,"a",@progbits
	.sectionflags	@""
	.align	4
.nv.constant0._Z21activate_array_kernelPfi10ACTIVATION:
	.zero		912


//--------------------- .nv.constant0._Z15add_bias_kernelPfS_iii --------------------------
	.section	.nv.constant0._Z15add_bias_kernelPfS_iii,"a",@progbits
	.sectionflags	@""
	.align	4
.nv.constant0._Z15add_bias_kernelPfS_iii:
	.zero		924


//--------------------- .nv.constant0._Z17scale_bias_kernelPfS_ii --------------------------
	.section	.nv.constant0._Z17scale_bias_kernelPfS_ii,"a",@progbits
	.sectionflags	@""
	.align	4
.nv.constant0._Z17scale_bias_kernelPfS_ii:
	.zero		920


//--------------------- .nv.constant0._Z16normalize_kerneliPfS_S_iii --------------------------
	.section	.nv.constant0._Z16normalize_kerneliPfS_S_iii,"a",@progbits
	.sectionflags	@""
	.align	4
.nv.constant0._Z16normalize_kerneliPfS_S_iii:
	.zero		940


//--------------------- .nv.constant0._Z17im2col_gpu_kerneliPKfiiiiiiiPf --------------------------
	.section	.nv.constant0._Z17im2col_gpu_kerneliPKfiiiiiiiPf,"a",@progbits
	.sectionflags	@""
	.align	4
.nv.constant0._Z17im2col_gpu_kerneliPKfiiiiiiiPf:
	.zero		952


//--------------------- .nv.constant0._Z11fill_kernelifPfi --------------------------
	.section	.nv.constant0._Z11fill_kernelifPfi,"a",@progbits
	.sectionflags	@""
	.align	4
.nv.constant0._Z11fill_kernelifPfi:
	.zero		916


//--------------------- SYMBOLS --------------------------

	.type		.nv.reservedSmem.offset0,@object
	.size		.nv.reservedSmem.offset0,0x4
